//
// Generated by NVIDIA NVVM Compiler
//
// Compiler Build ID: CL-36424714
// Cuda compilation tools, release 13.0, V13.0.88
// Based on NVVM 20.0.0
//

.version 9.0
.target sm_100
.address_size 64

	// .globl	_Z10SlipKernelPdS_S_S_S_S_S_S_ddd
.const .align 8 .f64 INVERSE_QUARTER_PI = 0d3FB45F306DC9C883;
// _ZZ10SlipKernelPdS_S_S_S_S_S_S_dddE7cache_x has been demoted
// _ZZ10SlipKernelPdS_S_S_S_S_S_S_dddE7cache_y has been demoted

.visible .entry _Z10SlipKernelPdS_S_S_S_S_S_S_ddd(
	.param .u64 .ptr .align 1 _Z10SlipKernelPdS_S_S_S_S_S_S_ddd_param_0,
	.param .u64 .ptr .align 1 _Z10SlipKernelPdS_S_S_S_S_S_S_ddd_param_1,
	.param .u64 .ptr .align 1 _Z10SlipKernelPdS_S_S_S_S_S_S_ddd_param_2,
	.param .u64 .ptr .align 1 _Z10SlipKernelPdS_S_S_S_S_S_S_ddd_param_3,
	.param .u64 .ptr .align 1 _Z10SlipKernelPdS_S_S_S_S_S_S_ddd_param_4,
	.param .u64 .ptr .align 1 _Z10SlipKernelPdS_S_S_S_S_S_S_ddd_param_5,
	.param .u64 .ptr .align 1 _Z10SlipKernelPdS_S_S_S_S_S_S_ddd_param_6,
	.param .u64 .ptr .align 1 _Z10SlipKernelPdS_S_S_S_S_S_S_ddd_param_7,
	.param .f64 _Z10SlipKernelPdS_S_S_S_S_S_S_ddd_param_8,
	.param .f64 _Z10SlipKernelPdS_S_S_S_S_S_S_ddd_param_9,
	.param .f64 _Z10SlipKernelPdS_S_S_S_S_S_S_ddd_param_10
)
{
	.reg .pred 	%p<54>;
	.reg .b32 	%r<86>;
	.reg .b32 	%f<316>;
	.reg .b64 	%rd<36>;
	.reg .b64 	%fd<45>;
	// demoted variable
	.shared .align 4 .b8 _ZZ10SlipKernelPdS_S_S_S_S_S_S_dddE7cache_x[1024];
	// demoted variable
	.shared .align 4 .b8 _ZZ10SlipKernelPdS_S_S_S_S_S_S_dddE7cache_y[1024];
	ld.param.u64 	%rd7, [_Z10SlipKernelPdS_S_S_S_S_S_S_ddd_param_0];
	ld.param.u64 	%rd1, [_Z10SlipKernelPdS_S_S_S_S_S_S_ddd_param_1];
	ld.param.u64 	%rd8, [_Z10SlipKernelPdS_S_S_S_S_S_S_ddd_param_2];
	ld.param.u64 	%rd2, [_Z10SlipKernelPdS_S_S_S_S_S_S_ddd_param_3];
	ld.param.f64 	%fd10, [_Z10SlipKernelPdS_S_S_S_S_S_S_ddd_param_8];
	ld.param.f64 	%fd12, [_Z10SlipKernelPdS_S_S_S_S_S_S_ddd_param_10];
	cvta.to.global.u64 	%rd9, %rd8;
	cvta.to.global.u64 	%rd10, %rd7;
	mov.u32 	%r13, %ctaid.x;
	mov.u32 	%r1, %tid.x;
	shl.b32 	%r14, %r13, 8;
	add.s32 	%r2, %r14, %r1;
	cvt.rn.f32.u32 	%f30, %r1;
	mul.f32 	%f31, %f30, 0f3D800000;
	cvt.rmi.f32.f32 	%f32, %f31;
	cvt.rn.f32.u32 	%f33, %r13;
	mul.f32 	%f34, %f33, 0f3D800000;
	cvt.rmi.f32.f32 	%f35, %f34;
	fma.rn.f32 	%f36, %f35, 0f41800000, %f32;
	cvt.rzi.s32.f32 	%r3, %f36;
	shr.s32 	%r15, %r2, 31;
	shr.u32 	%r16, %r15, 28;
	add.s32 	%r17, %r2, %r16;
	and.b32  	%r18, %r17, -16;
	sub.s32 	%r19, %r2, %r18;
	shl.b32 	%r20, %r13, 4;
	and.b32  	%r21, %r20, 240;
	add.s32 	%r4, %r19, %r21;
	mul.wide.s32 	%rd11, %r3, 8;
	add.s64 	%rd12, %rd10, %rd11;
	ld.global.f64 	%fd13, [%rd12];
	mul.wide.s32 	%rd13, %r4, 8;
	add.s64 	%rd14, %rd9, %rd13;
	ld.global.f64 	%fd14, [%rd14];
	sub.f64 	%fd1, %fd13, %fd14;
	cvt.rn.f32.f64 	%f1, %fd1;
	abs.f32 	%f2, %f1;
	setp.lt.f32 	%p1, %f2, 0f00800000;
	mul.f32 	%f37, %f2, 0f4B800000;
	selp.f32 	%f38, %f37, %f2, %p1;
	selp.f32 	%f39, 0fC1C00000, 0f00000000, %p1;
	mov.b32 	%r22, %f38;
	add.s32 	%r23, %r22, -1060439283;
	and.b32  	%r24, %r23, -8388608;
	sub.s32 	%r25, %r22, %r24;
	mov.b32 	%f40, %r25;
	cvt.rn.f32.s32 	%f41, %r24;
	fma.rn.f32 	%f42, %f41, 0f34000000, %f39;
	add.f32 	%f43, %f40, 0fBF800000;
	add.f32 	%f44, %f40, 0f3F800000;
	rcp.approx.ftz.f32 	%f45, %f44;
	add.f32 	%f46, %f43, %f43;
	mul.f32 	%f47, %f46, %f45;
	mul.f32 	%f48, %f47, %f47;
	sub.f32 	%f49, %f43, %f47;
	add.f32 	%f50, %f49, %f49;
	neg.f32 	%f51, %f47;
	fma.rn.f32 	%f52, %f51, %f43, %f50;
	mul.rn.f32 	%f53, %f45, %f52;
	fma.rn.f32 	%f54, %f48, 0f3A2C32E4, 0f3B52E7DB;
	fma.rn.f32 	%f55, %f54, %f48, 0f3C93BB73;
	fma.rn.f32 	%f56, %f55, %f48, 0f3DF6384F;
	mul.rn.f32 	%f57, %f56, %f48;
	fma.rn.f32 	%f58, %f47, 0f3FB8AA3B, %f42;
	sub.f32 	%f59, %f42, %f58;
	fma.rn.f32 	%f60, %f47, 0f3FB8AA3B, %f59;
	fma.rn.f32 	%f61, %f53, 0f3FB8AA3B, %f60;
	fma.rn.f32 	%f62, %f47, 0f32A55E34, %f61;
	mul.f32 	%f63, %f57, 0f40400000;
	fma.rn.f32 	%f64, %f63, %f53, %f62;
	fma.rn.f32 	%f65, %f57, %f47, %f64;
	add.rn.f32 	%f66, %f58, %f65;
	neg.f32 	%f67, %f58;
	add.rn.f32 	%f68, %f66, %f67;
	neg.f32 	%f69, %f68;
	add.rn.f32 	%f70, %f65, %f69;
	mov.f32 	%f71, 0f40000000;
	mul.rn.f32 	%f72, %f66, %f71;
	neg.f32 	%f73, %f72;
	fma.rn.f32 	%f74, %f66, 0f40000000, %f73;
	fma.rn.f32 	%f75, %f70, 0f40000000, %f74;
	cvt.rni.f32.f32 	%f76, %f72;
	sub.f32 	%f77, %f72, %f76;
	add.f32 	%f78, %f77, %f75;
	fma.rn.f32 	%f79, %f78, 0f391FCB8E, 0f3AAF85ED;
	fma.rn.f32 	%f80, %f79, %f78, 0f3C1D9856;
	fma.rn.f32 	%f81, %f80, %f78, 0f3D6357BB;
	fma.rn.f32 	%f82, %f81, %f78, 0f3E75FDEC;
	fma.rn.f32 	%f83, %f82, %f78, 0f3F317218;
	fma.rn.f32 	%f84, %f83, %f78, 0f3F800000;
	cvt.rzi.s32.f32 	%r26, %f76;
	setp.gt.f32 	%p2, %f76, 0f00000000;
	selp.b32 	%r27, 0, -2097152000, %p2;
	add.s32 	%r28, %r27, 2130706432;
	mov.b32 	%f85, %r28;
	mul.f32 	%f86, %f84, %f85;
	shl.b32 	%r29, %r26, 23;
	sub.s32 	%r30, %r29, %r27;
	mov.b32 	%f87, %r30;
	mul.f32 	%f88, %f86, %f87;
	abs.f32 	%f89, %f72;
	setp.gt.f32 	%p3, %f89, 0f43180000;
	setp.lt.f32 	%p4, %f72, 0f00000000;
	selp.f32 	%f90, 0f00000000, 0f7F800000, %p4;
	selp.f32 	%f3, %f90, %f88, %p3;
	setp.eq.f32 	%p5, %f1, 0f3F800000;
	mov.f32 	%f310, 0f3F800000;
	@%p5 bra 	$L__BB0_5;
	setp.num.f32 	%p6, %f2, %f2;
	@%p6 bra 	$L__BB0_3;
	mov.f32 	%f92, 0f40000000;
	add.rn.f32 	%f310, %f1, %f92;
	bra.uni 	$L__BB0_5;
$L__BB0_3:
	setp.neu.f32 	%p7, %f1, 0f00000000;
	setp.neu.f32 	%p8, %f2, 0f7F800000;
	and.pred  	%p9, %p7, %p8;
	mov.f32 	%f310, %f3;
	@%p9 bra 	$L__BB0_5;
	add.f32 	%f91, %f1, %f1;
	mov.b32 	%r31, %f91;
	and.b32  	%r32, %r31, 2147483647;
	mov.b32 	%f310, %r32;
$L__BB0_5:
	cvta.to.global.u64 	%rd15, %rd1;
	add.s64 	%rd17, %rd15, %rd11;
	ld.global.f64 	%fd15, [%rd17];
	cvta.to.global.u64 	%rd18, %rd2;
	add.s64 	%rd20, %rd18, %rd13;
	ld.global.f64 	%fd16, [%rd20];
	sub.f64 	%fd2, %fd15, %fd16;
	cvt.rn.f32.f64 	%f7, %fd2;
	abs.f32 	%f8, %f7;
	setp.lt.f32 	%p10, %f8, 0f00800000;
	mul.f32 	%f94, %f8, 0f4B800000;
	selp.f32 	%f95, %f94, %f8, %p10;
	selp.f32 	%f96, 0fC1C00000, 0f00000000, %p10;
	mov.b32 	%r33, %f95;
	add.s32 	%r34, %r33, -1060439283;
	and.b32  	%r35, %r34, -8388608;
	sub.s32 	%r36, %r33, %r35;
	mov.b32 	%f97, %r36;
	cvt.rn.f32.s32 	%f98, %r35;
	fma.rn.f32 	%f99, %f98, 0f34000000, %f96;
	add.f32 	%f100, %f97, 0fBF800000;
	add.f32 	%f101, %f97, 0f3F800000;
	rcp.approx.ftz.f32 	%f102, %f101;
	add.f32 	%f103, %f100, %f100;
	mul.f32 	%f104, %f103, %f102;
	mul.f32 	%f105, %f104, %f104;
	sub.f32 	%f106, %f100, %f104;
	add.f32 	%f107, %f106, %f106;
	neg.f32 	%f108, %f104;
	fma.rn.f32 	%f109, %f108, %f100, %f107;
	mul.rn.f32 	%f110, %f102, %f109;
	fma.rn.f32 	%f111, %f105, 0f3A2C32E4, 0f3B52E7DB;
	fma.rn.f32 	%f112, %f111, %f105, 0f3C93BB73;
	fma.rn.f32 	%f113, %f112, %f105, 0f3DF6384F;
	mul.rn.f32 	%f114, %f113, %f105;
	fma.rn.f32 	%f115, %f104, 0f3FB8AA3B, %f99;
	sub.f32 	%f116, %f99, %f115;
	fma.rn.f32 	%f117, %f104, 0f3FB8AA3B, %f116;
	fma.rn.f32 	%f118, %f110, 0f3FB8AA3B, %f117;
	fma.rn.f32 	%f119, %f104, 0f32A55E34, %f118;
	mul.f32 	%f120, %f114, 0f40400000;
	fma.rn.f32 	%f121, %f120, %f110, %f119;
	fma.rn.f32 	%f122, %f114, %f104, %f121;
	add.rn.f32 	%f123, %f115, %f122;
	neg.f32 	%f124, %f115;
	add.rn.f32 	%f125, %f123, %f124;
	neg.f32 	%f126, %f125;
	add.rn.f32 	%f127, %f122, %f126;
	mov.f32 	%f128, 0f40000000;
	mul.rn.f32 	%f129, %f123, %f128;
	neg.f32 	%f130, %f129;
	fma.rn.f32 	%f131, %f123, 0f40000000, %f130;
	fma.rn.f32 	%f132, %f127, 0f40000000, %f131;
	cvt.rni.f32.f32 	%f133, %f129;
	sub.f32 	%f134, %f129, %f133;
	add.f32 	%f135, %f134, %f132;
	fma.rn.f32 	%f136, %f135, 0f391FCB8E, 0f3AAF85ED;
	fma.rn.f32 	%f137, %f136, %f135, 0f3C1D9856;
	fma.rn.f32 	%f138, %f137, %f135, 0f3D6357BB;
	fma.rn.f32 	%f139, %f138, %f135, 0f3E75FDEC;
	fma.rn.f32 	%f140, %f139, %f135, 0f3F317218;
	fma.rn.f32 	%f141, %f140, %f135, 0f3F800000;
	cvt.rzi.s32.f32 	%r37, %f133;
	setp.gt.f32 	%p11, %f133, 0f00000000;
	selp.b32 	%r38, 0, -2097152000, %p11;
	add.s32 	%r39, %r38, 2130706432;
	mov.b32 	%f142, %r39;
	mul.f32 	%f143, %f141, %f142;
	shl.b32 	%r40, %r37, 23;
	sub.s32 	%r41, %r40, %r38;
	mov.b32 	%f144, %r41;
	mul.f32 	%f145, %f143, %f144;
	abs.f32 	%f146, %f129;
	setp.gt.f32 	%p12, %f146, 0f43180000;
	setp.lt.f32 	%p13, %f129, 0f00000000;
	selp.f32 	%f147, 0f00000000, 0f7F800000, %p13;
	selp.f32 	%f9, %f147, %f145, %p12;
	setp.eq.f32 	%p14, %f7, 0f3F800000;
	mov.f32 	%f311, 0f3F800000;
	@%p14 bra 	$L__BB0_10;
	setp.num.f32 	%p15, %f8, %f8;
	@%p15 bra 	$L__BB0_8;
	mov.f32 	%f149, 0f40000000;
	add.rn.f32 	%f311, %f7, %f149;
	bra.uni 	$L__BB0_10;
$L__BB0_8:
	setp.neu.f32 	%p16, %f7, 0f00000000;
	setp.neu.f32 	%p17, %f8, 0f7F800000;
	and.pred  	%p18, %p16, %p17;
	mov.f32 	%f311, %f9;
	@%p18 bra 	$L__BB0_10;
	add.f32 	%f148, %f7, %f7;
	mov.b32 	%r42, %f148;
	and.b32  	%r43, %r42, 2147483647;
	mov.b32 	%f311, %r43;
$L__BB0_10:
	add.f32 	%f151, %f310, %f311;
	sqrt.rn.f32 	%f13, %f151;
	setp.eq.f32 	%p19, %f13, 0f3F800000;
	mov.f32 	%f312, 0f3F800000;
	@%p19 bra 	$L__BB0_15;
	abs.f32 	%f152, %f13;
	setp.num.f32 	%p20, %f152, %f152;
	@%p20 bra 	$L__BB0_13;
	mov.f32 	%f210, 0f40000000;
	add.rn.f32 	%f312, %f13, %f210;
	bra.uni 	$L__BB0_15;
$L__BB0_13:
	setp.lt.f32 	%p21, %f152, 0f00800000;
	mul.f32 	%f155, %f152, 0f4B800000;
	selp.f32 	%f156, %f155, %f152, %p21;
	mov.b32 	%r44, %f156;
	add.s32 	%r45, %r44, -1060439283;
	and.b32  	%r46, %r45, -8388608;
	sub.s32 	%r47, %r44, %r46;
	mov.b32 	%f157, %r47;
	cvt.rn.f32.s32 	%f158, %r46;
	selp.f32 	%f159, 0fC1C00000, 0f00000000, %p21;
	fma.rn.f32 	%f160, %f158, 0f34000000, %f159;
	add.f32 	%f161, %f157, 0fBF800000;
	add.f32 	%f162, %f157, 0f3F800000;
	rcp.approx.ftz.f32 	%f163, %f162;
	add.f32 	%f164, %f161, %f161;
	mul.f32 	%f165, %f164, %f163;
	mul.f32 	%f166, %f165, %f165;
	neg.f32 	%f167, %f165;
	sub.f32 	%f168, %f161, %f165;
	add.f32 	%f169, %f168, %f168;
	fma.rn.f32 	%f170, %f167, %f161, %f169;
	mul.rn.f32 	%f171, %f163, %f170;
	fma.rn.f32 	%f172, %f166, 0f3A2C32E4, 0f3B52E7DB;
	fma.rn.f32 	%f173, %f172, %f166, 0f3C93BB73;
	fma.rn.f32 	%f174, %f173, %f166, 0f3DF6384F;
	mul.rn.f32 	%f175, %f174, %f166;
	fma.rn.f32 	%f176, %f165, 0f3FB8AA3B, %f160;
	mul.f32 	%f177, %f175, 0f40400000;
	sub.f32 	%f178, %f160, %f176;
	fma.rn.f32 	%f179, %f165, 0f3FB8AA3B, %f178;
	fma.rn.f32 	%f180, %f171, 0f3FB8AA3B, %f179;
	fma.rn.f32 	%f181, %f165, 0f32A55E34, %f180;
	fma.rn.f32 	%f182, %f177, %f171, %f181;
	fma.rn.f32 	%f183, %f175, %f165, %f182;
	add.rn.f32 	%f184, %f176, %f183;
	mov.f32 	%f185, 0f40000000;
	mul.rn.f32 	%f186, %f184, %f185;
	cvt.rni.f32.f32 	%f187, %f186;
	sub.f32 	%f188, %f186, %f187;
	neg.f32 	%f189, %f186;
	fma.rn.f32 	%f190, %f184, 0f40000000, %f189;
	neg.f32 	%f191, %f176;
	add.rn.f32 	%f192, %f184, %f191;
	neg.f32 	%f193, %f192;
	add.rn.f32 	%f194, %f183, %f193;
	fma.rn.f32 	%f195, %f194, 0f40000000, %f190;
	add.f32 	%f196, %f188, %f195;
	setp.gt.f32 	%p22, %f187, 0f00000000;
	selp.b32 	%r48, 0, -2097152000, %p22;
	setp.neu.f32 	%p23, %f13, 0f00000000;
	setp.neu.f32 	%p24, %f152, 0f7F800000;
	setp.lt.f32 	%p25, %f186, 0f00000000;
	selp.f32 	%f197, 0f00000000, 0f7F800000, %p25;
	abs.f32 	%f198, %f186;
	setp.gt.f32 	%p26, %f198, 0f43180000;
	cvt.rzi.s32.f32 	%r49, %f187;
	shl.b32 	%r50, %r49, 23;
	sub.s32 	%r51, %r50, %r48;
	mov.b32 	%f199, %r51;
	add.s32 	%r52, %r48, 2130706432;
	mov.b32 	%f200, %r52;
	fma.rn.f32 	%f201, %f196, 0f391FCB8E, 0f3AAF85ED;
	fma.rn.f32 	%f202, %f201, %f196, 0f3C1D9856;
	fma.rn.f32 	%f203, %f202, %f196, 0f3D6357BB;
	fma.rn.f32 	%f204, %f203, %f196, 0f3E75FDEC;
	fma.rn.f32 	%f205, %f204, %f196, 0f3F317218;
	fma.rn.f32 	%f206, %f205, %f196, 0f3F800000;
	mul.f32 	%f207, %f206, %f200;
	mul.f32 	%f208, %f207, %f199;
	selp.f32 	%f312, %f197, %f208, %p26;
	and.pred  	%p27, %p23, %p24;
	@%p27 bra 	$L__BB0_15;
	add.f32 	%f209, %f13, %f13;
	mov.b32 	%r53, %f209;
	and.b32  	%r54, %r53, 2147483647;
	mov.b32 	%f312, %r54;
$L__BB0_15:
	ld.param.f64 	%fd44, [_Z10SlipKernelPdS_S_S_S_S_S_S_ddd_param_9];
	cvt.f64.f32 	%fd17, %f312;
	add.f64 	%fd18, %fd12, %fd17;
	cvt.rn.f32.f64 	%f212, %fd18;
	sqrt.rn.f32 	%f213, %f212;
	cvt.f64.f32 	%fd3, %f213;
	ld.const.f64 	%fd19, [INVERSE_QUARTER_PI];
	div.rn.f64 	%fd20, %fd19, %fd10;
	add.f64 	%fd21, %fd44, %fd3;
	cvt.rn.f32.f64 	%f18, %fd21;
	setp.lt.f32 	%p28, %f18, 0f00800000;
	mul.f32 	%f214, %f18, 0f4B000000;
	selp.f32 	%f215, %f214, %f18, %p28;
	selp.f32 	%f216, 0fC1B80000, 0f00000000, %p28;
	mov.b32 	%r55, %f215;
	add.s32 	%r56, %r55, -1059760811;
	and.b32  	%r57, %r56, -8388608;
	sub.s32 	%r58, %r55, %r57;
	mov.b32 	%f217, %r58;
	cvt.rn.f32.s32 	%f218, %r57;
	fma.rn.f32 	%f219, %f218, 0f34000000, %f216;
	add.f32 	%f220, %f217, 0fBF800000;
	fma.rn.f32 	%f221, %f220, 0fBE055027, 0f3E1039F6;
	fma.rn.f32 	%f222, %f221, %f220, 0fBDF8CDCC;
	fma.rn.f32 	%f223, %f222, %f220, 0f3E0F2955;
	fma.rn.f32 	%f224, %f223, %f220, 0fBE2AD8B9;
	fma.rn.f32 	%f225, %f224, %f220, 0f3E4CED0B;
	fma.rn.f32 	%f226, %f225, %f220, 0fBE7FFF22;
	fma.rn.f32 	%f227, %f226, %f220, 0f3EAAAA78;
	fma.rn.f32 	%f228, %f227, %f220, 0fBF000000;
	mul.f32 	%f229, %f220, %f228;
	fma.rn.f32 	%f230, %f229, %f220, %f220;
	fma.rn.f32 	%f231, %f219, 0f3F317218, %f230;
	setp.gt.u32 	%p29, %r55, 2139095039;
	fma.rn.f32 	%f232, %f215, 0f7F800000, 0f7F800000;
	selp.f32 	%f233, %f232, %f231, %p29;
	setp.eq.f32 	%p30, %f215, 0f00000000;
	selp.f32 	%f234, 0fFF800000, %f233, %p30;
	cvt.f64.f32 	%fd22, %f234;
	fma.rn.f64 	%fd23, %fd44, 0d4000000000000000, %fd3;
	mul.f64 	%fd24, %fd44, %fd23;
	mul.f64 	%fd25, %fd21, %fd3;
	div.rn.f64 	%fd26, %fd24, %fd25;
	sub.f64 	%fd27, %fd22, %fd26;
	mul.f64 	%fd4, %fd20, %fd27;
	mul.f64 	%fd5, %fd23, %fd20;
	setp.eq.f32 	%p31, %f18, 0f3F800000;
	mov.f32 	%f313, 0f3F800000;
	@%p31 bra 	$L__BB0_20;
	abs.f32 	%f235, %f18;
	setp.num.f32 	%p32, %f235, %f235;
	@%p32 bra 	$L__BB0_18;
	mov.f32 	%f293, 0f40000000;
	add.rn.f32 	%f313, %f18, %f293;
	bra.uni 	$L__BB0_20;
$L__BB0_18:
	setp.lt.f32 	%p33, %f235, 0f00800000;
	mul.f32 	%f238, %f235, 0f4B800000;
	selp.f32 	%f239, %f238, %f235, %p33;
	mov.b32 	%r59, %f239;
	add.s32 	%r60, %r59, -1060439283;
	and.b32  	%r61, %r60, -8388608;
	sub.s32 	%r62, %r59, %r61;
	mov.b32 	%f240, %r62;
	cvt.rn.f32.s32 	%f241, %r61;
	selp.f32 	%f242, 0fC1C00000, 0f00000000, %p33;
	fma.rn.f32 	%f243, %f241, 0f34000000, %f242;
	add.f32 	%f244, %f240, 0fBF800000;
	add.f32 	%f245, %f240, 0f3F800000;
	rcp.approx.ftz.f32 	%f246, %f245;
	add.f32 	%f247, %f244, %f244;
	mul.f32 	%f248, %f247, %f246;
	mul.f32 	%f249, %f248, %f248;
	neg.f32 	%f250, %f248;
	sub.f32 	%f251, %f244, %f248;
	add.f32 	%f252, %f251, %f251;
	fma.rn.f32 	%f253, %f250, %f244, %f252;
	mul.rn.f32 	%f254, %f246, %f253;
	fma.rn.f32 	%f255, %f249, 0f3A2C32E4, 0f3B52E7DB;
	fma.rn.f32 	%f256, %f255, %f249, 0f3C93BB73;
	fma.rn.f32 	%f257, %f256, %f249, 0f3DF6384F;
	mul.rn.f32 	%f258, %f257, %f249;
	fma.rn.f32 	%f259, %f248, 0f3FB8AA3B, %f243;
	mul.f32 	%f260, %f258, 0f40400000;
	sub.f32 	%f261, %f243, %f259;
	fma.rn.f32 	%f262, %f248, 0f3FB8AA3B, %f261;
	fma.rn.f32 	%f263, %f254, 0f3FB8AA3B, %f262;
	fma.rn.f32 	%f264, %f248, 0f32A55E34, %f263;
	fma.rn.f32 	%f265, %f260, %f254, %f264;
	fma.rn.f32 	%f266, %f258, %f248, %f265;
	add.rn.f32 	%f267, %f259, %f266;
	mov.f32 	%f268, 0f40000000;
	mul.rn.f32 	%f269, %f267, %f268;
	cvt.rni.f32.f32 	%f270, %f269;
	sub.f32 	%f271, %f269, %f270;
	neg.f32 	%f272, %f269;
	fma.rn.f32 	%f273, %f267, 0f40000000, %f272;
	neg.f32 	%f274, %f259;
	add.rn.f32 	%f275, %f267, %f274;
	neg.f32 	%f276, %f275;
	add.rn.f32 	%f277, %f266, %f276;
	fma.rn.f32 	%f278, %f277, 0f40000000, %f273;
	add.f32 	%f279, %f271, %f278;
	setp.gt.f32 	%p34, %f270, 0f00000000;
	selp.b32 	%r63, 0, -2097152000, %p34;
	setp.neu.f32 	%p35, %f18, 0f00000000;
	setp.neu.f32 	%p36, %f235, 0f7F800000;
	setp.lt.f32 	%p37, %f269, 0f00000000;
	selp.f32 	%f280, 0f00000000, 0f7F800000, %p37;
	abs.f32 	%f281, %f269;
	setp.gt.f32 	%p38, %f281, 0f43180000;
	cvt.rzi.s32.f32 	%r64, %f270;
	shl.b32 	%r65, %r64, 23;
	sub.s32 	%r66, %r65, %r63;
	mov.b32 	%f282, %r66;
	add.s32 	%r67, %r63, 2130706432;
	mov.b32 	%f283, %r67;
	fma.rn.f32 	%f284, %f279, 0f391FCB8E, 0f3AAF85ED;
	fma.rn.f32 	%f285, %f284, %f279, 0f3C1D9856;
	fma.rn.f32 	%f286, %f285, %f279, 0f3D6357BB;
	fma.rn.f32 	%f287, %f286, %f279, 0f3E75FDEC;
	fma.rn.f32 	%f288, %f287, %f279, 0f3F317218;
	fma.rn.f32 	%f289, %f288, %f279, 0f3F800000;
	mul.f32 	%f290, %f289, %f283;
	mul.f32 	%f291, %f290, %f282;
	selp.f32 	%f313, %f280, %f291, %p38;
	and.pred  	%p39, %p35, %p36;
	@%p39 bra 	$L__BB0_20;
	add.f32 	%f292, %f18, %f18;
	mov.b32 	%r68, %f292;
	and.b32  	%r69, %r68, 2147483647;
	mov.b32 	%f313, %r69;
$L__BB0_20:
	ld.param.u64 	%rd32, [_Z10SlipKernelPdS_S_S_S_S_S_S_ddd_param_4];
	setp.eq.f32 	%p40, %f1, 0f3F800000;
	cvt.f64.f32 	%fd28, %f313;
	mul.f64 	%fd29, %fd3, %fd28;
	div.rn.f64 	%fd6, %fd5, %fd29;
	cvta.to.global.u64 	%rd21, %rd32;
	add.s64 	%rd23, %rd21, %rd13;
	ld.global.f64 	%fd7, [%rd23];
	mov.f32 	%f314, 0f3F800000;
	@%p40 bra 	$L__BB0_25;
	setp.num.f32 	%p41, %f2, %f2;
	@%p41 bra 	$L__BB0_23;
	mov.f32 	%f296, 0f40000000;
	add.rn.f32 	%f314, %f1, %f296;
	bra.uni 	$L__BB0_25;
$L__BB0_23:
	setp.neu.f32 	%p42, %f1, 0f00000000;
	setp.neu.f32 	%p43, %f2, 0f7F800000;
	and.pred  	%p44, %p42, %p43;
	mov.f32 	%f314, %f3;
	@%p44 bra 	$L__BB0_25;
	add.f32 	%f295, %f1, %f1;
	mov.b32 	%r70, %f295;
	and.b32  	%r71, %r70, 2147483647;
	mov.b32 	%f314, %r71;
$L__BB0_25:
	ld.param.u64 	%rd33, [_Z10SlipKernelPdS_S_S_S_S_S_S_ddd_param_5];
	setp.eq.f32 	%p45, %f7, 0f3F800000;
	cvt.f64.f32 	%fd30, %f314;
	mul.f64 	%fd31, %fd1, %fd2;
	cvta.to.global.u64 	%rd24, %rd33;
	add.s64 	%rd26, %rd24, %rd13;
	ld.global.f64 	%fd8, [%rd26];
	mul.f64 	%fd32, %fd8, %fd31;
	fma.rn.f64 	%fd33, %fd7, %fd30, %fd32;
	mul.f64 	%fd34, %fd6, %fd33;
	mul.f64 	%fd35, %fd4, %fd7;
	sub.f64 	%fd36, %fd34, %fd35;
	cvt.rn.f32.f64 	%f298, %fd36;
	shl.b32 	%r72, %r1, 2;
	mov.u32 	%r73, _ZZ10SlipKernelPdS_S_S_S_S_S_S_dddE7cache_x;
	add.s32 	%r5, %r73, %r72;
	st.shared.f32 	[%r5], %f298;
	mul.f64 	%fd9, %fd7, %fd31;
	mov.f32 	%f315, 0f3F800000;
	@%p45 bra 	$L__BB0_30;
	setp.num.f32 	%p46, %f8, %f8;
	@%p46 bra 	$L__BB0_28;
	mov.f32 	%f300, 0f40000000;
	add.rn.f32 	%f315, %f7, %f300;
	bra.uni 	$L__BB0_30;
$L__BB0_28:
	setp.neu.f32 	%p47, %f7, 0f00000000;
	setp.neu.f32 	%p48, %f8, 0f7F800000;
	and.pred  	%p49, %p47, %p48;
	mov.f32 	%f315, %f9;
	@%p49 bra 	$L__BB0_30;
	add.f32 	%f299, %f7, %f7;
	mov.b32 	%r74, %f299;
	and.b32  	%r75, %r74, 2147483647;
	mov.b32 	%f315, %r75;
$L__BB0_30:
	cvt.f64.f32 	%fd37, %f315;
	fma.rn.f64 	%fd38, %fd8, %fd37, %fd9;
	mul.f64 	%fd39, %fd6, %fd38;
	mul.f64 	%fd40, %fd4, %fd8;
	sub.f64 	%fd41, %fd39, %fd40;
	cvt.rn.f32.f64 	%f301, %fd41;
	mov.u32 	%r77, _ZZ10SlipKernelPdS_S_S_S_S_S_S_dddE7cache_y;
	add.s32 	%r6, %r77, %r72;
	st.shared.f32 	[%r6], %f301;
	bar.sync 	0;
	mov.u32 	%r84, %ntid.x;
	setp.lt.u32 	%p50, %r84, 32;
	@%p50 bra 	$L__BB0_35;
	and.b32  	%r8, %r1, 15;
	mov.b32 	%r85, 8;
$L__BB0_32:
	setp.ge.u32 	%p51, %r8, %r85;
	@%p51 bra 	$L__BB0_34;
	ld.shared.f32 	%f302, [%r5];
	shl.b32 	%r79, %r85, 2;
	add.s32 	%r80, %r5, %r79;
	ld.shared.f32 	%f303, [%r80];
	add.f32 	%f304, %f302, %f303;
	st.shared.f32 	[%r5], %f304;
	ld.shared.f32 	%f305, [%r6];
	add.s32 	%r81, %r6, %r79;
	ld.shared.f32 	%f306, [%r81];
	add.f32 	%f307, %f305, %f306;
	st.shared.f32 	[%r6], %f307;
$L__BB0_34:
	shr.u32 	%r85, %r85, 1;
	bar.sync 	0;
	setp.gt.u32 	%p52, %r84, 63;
	shr.u32 	%r84, %r84, 1;
	@%p52 bra 	$L__BB0_32;
$L__BB0_35:
	and.b32  	%r82, %r1, 15;
	setp.ne.s32 	%p53, %r82, 0;
	@%p53 bra 	$L__BB0_37;
	ld.param.u64 	%rd35, [_Z10SlipKernelPdS_S_S_S_S_S_S_ddd_param_7];
	ld.param.u64 	%rd34, [_Z10SlipKernelPdS_S_S_S_S_S_S_ddd_param_6];
	ld.shared.f32 	%f308, [%r5];
	cvt.f64.f32 	%fd42, %f308;
	shr.s32 	%r83, %r2, 4;
	cvta.to.global.u64 	%rd27, %rd34;
	mul.wide.s32 	%rd28, %r83, 8;
	add.s64 	%rd29, %rd27, %rd28;
	st.global.f64 	[%rd29], %fd42;
	ld.shared.f32 	%f309, [%r6];
	cvt.f64.f32 	%fd43, %f309;
	cvta.to.global.u64 	%rd30, %rd35;
	add.s64 	%rd31, %rd30, %rd28;
	st.global.f64 	[%rd31], %fd43;
$L__BB0_37:
	ret;

}


// ===== COMPILED SASS (sm_100) =====

	.target	sm_100

	.elftype	@"ET_EXEC"


//--------------------- .note.nv.tkinfo           --------------------------
	.section	.note.nv.tkinfo,"",@"SHT_NOTE"
	.sectionflags	@"SHF_NOTE_NV_TKINFO"
	.tkinfo
        /*0018*/ 	.word	0x00000002
        /*0030*/ 	.string	""
        /*0030*/ 	.string	"ptxas"
        /*0030*/ 	.string	"Cuda compilation tools, release 13.0, V13.0.88"
        /*0030*/ 	.string	"Build cuda_13.0.r13.0/compiler.36424714_0"
        /*0030*/ 	.string	"-arch sm_100 -m 64 "



//--------------------- .note.nv.cuinfo           --------------------------
	.section	.note.nv.cuinfo,"",@"SHT_NOTE"
	.sectionflags	@"SHF_NOTE_NV_CUINFO"
        /*0018*/ 	.short	0x0002
        /*001a*/ 	.short	0x0064
        /*001c*/ 	.short	0x0082
	.zero		2


//--------------------- .nv.info                  --------------------------
	.section	.nv.info,"",@"SHT_CUDA_INFO"
	.align	4


	//----- nvinfo : EIATTR_REGCOUNT
	.align		4
        /*0000*/ 	.byte	0x04, 0x2f
        /*0002*/ 	.short	(.L_2 - .L_1)
	.align		4
.L_1:
        /*0004*/ 	.word	index@(_Z10SlipKernelPdS_S_S_S_S_S_S_ddd)
        /*0008*/ 	.word	0x00000029


	//----- nvinfo : EIATTR_FRAME_SIZE
	.align		4
.L_2:
        /*000c*/ 	.byte	0x04, 0x11
        /*000e*/ 	.short	(.L_4 - .L_3)
	.align		4
.L_3:
        /*0010*/ 	.word	index@($__internal_1_$__cuda_sm20_sqrt_rn_f32_slowpath)
        /*0014*/ 	.word	0x00000000


	//----- nvinfo : EIATTR_FRAME_SIZE
	.align		4
.L_4:
        /*0018*/ 	.byte	0x04, 0x11
        /*001a*/ 	.short	(.L_6 - .L_5)
	.align		4
.L_5:
        /*001c*/ 	.word	index@($__internal_0_$__cuda_sm20_div_rn_f64_full)
        /*0020*/ 	.word	0x00000000


	//----- nvinfo : EIATTR_FRAME_SIZE
	.align		4
.L_6:
        /*0024*/ 	.byte	0x04, 0x11
        /*0026*/ 	.short	(.L_8 - .L_7)
	.align		4
.L_7:
        /*0028*/ 	.word	index@(_Z10SlipKernelPdS_S_S_S_S_S_S_ddd)
        /*002c*/ 	.word	0x00000000


	//----- nvinfo : EIATTR_MIN_STACK_SIZE
	.align		4
.L_8:
        /*0030*/ 	.byte	0x04, 0x12
        /*0032*/ 	.short	(.L_10 - .L_9)
	.align		4
.L_9:
        /*0034*/ 	.word	index@(_Z10SlipKernelPdS_S_S_S_S_S_S_ddd)
        /*0038*/ 	.word	0x00000000
.L_10:


//--------------------- .nv.compat                --------------------------
	.section	.nv.compat,"",@"SHT_CUDA_COMPAT_INFO"
	.align	4
        /*0000*/ 	.byte	0x02, 0x09, 0x00, 0x00, 0x02, 0x02, 0x01, 0x00, 0x02, 0x05, 0x05, 0x00, 0x03, 0x07, 0x01, 0x01
        /*0010*/ 	.byte	0x02, 0x03, 0x00, 0x00, 0x02, 0x06, 0x01, 0x00, 0x04, 0x0b, 0x08, 0x00, 0x01, 0x00, 0x00, 0x00
        /*0020*/ 	.byte	0x00, 0x00, 0x00, 0x00


//--------------------- .nv.info._Z10SlipKernelPdS_S_S_S_S_S_S_ddd --------------------------
	.section	.nv.info._Z10SlipKernelPdS_S_S_S_S_S_S_ddd,"",@"SHT_CUDA_INFO"
	.sectionflags	@""
	.align	4


	//----- nvinfo : EIATTR_CUDA_API_VERSION
	.align		4
        /*0000*/ 	.byte	0x04, 0x37
        /*0002*/ 	.short	(.L_12 - .L_11)
.L_11:
        /*0004*/ 	.word	0x00000082


	//----- nvinfo : EIATTR_KPARAM_INFO
	.align		4
.L_12:
        /*0008*/ 	.byte	0x04, 0x17
        /*000a*/ 	.short	(.L_14 - .L_13)
.L_13:
        /*000c*/ 	.word	0x00000000
        /*0010*/ 	.short	0x000a
        /*0012*/ 	.short	0x0050
        /*0014*/ 	.byte	0x00, 0xf0, 0x21, 0x00


	//----- nvinfo : EIATTR_KPARAM_INFO
	.align		4
.L_14:
        /*0018*/ 	.byte	0x04, 0x17
        /*001a*/ 	.short	(.L_16 - .L_15)
.L_15:
        /*001c*/ 	.word	0x00000000
        /*0020*/ 	.short	0x0009
        /*0022*/ 	.short	0x0048
        /*0024*/ 	.byte	0x00, 0xf0, 0x21, 0x00


	//----- nvinfo : EIATTR_KPARAM_INFO
	.align		4
.L_16:
        /*0028*/ 	.byte	0x04, 0x17
        /*002a*/ 	.short	(.L_18 - .L_17)
.L_17:
        /*002c*/ 	.word	0x00000000
        /*0030*/ 	.short	0x0008
        /*0032*/ 	.short	0x0040
        /*0034*/ 	.byte	0x00, 0xf0, 0x21, 0x00


	//----- nvinfo : EIATTR_KPARAM_INFO
	.align		4
.L_18:
        /*0038*/ 	.byte	0x04, 0x17
        /*003a*/ 	.short	(.L_20 - .L_19)
.L_19:
        /*003c*/ 	.word	0x00000000
        /*0040*/ 	.short	0x0007
        /*0042*/ 	.short	0x0038
        /*0044*/ 	.byte	0x00, 0xf5, 0x21, 0x00


	//----- nvinfo : EIATTR_KPARAM_INFO
	.align		4
.L_20:
        /*0048*/ 	.byte	0x04, 0x17
        /*004a*/ 	.short	(.L_22 - .L_21)
.L_21:
        /*004c*/ 	.word	0x00000000
        /*0050*/ 	.short	0x0006
        /*0052*/ 	.short	0x0030
        /*0054*/ 	.byte	0x00, 0xf5, 0x21, 0x00


	//----- nvinfo : EIATTR_KPARAM_INFO
	.align		4
.L_22:
        /*0058*/ 	.byte	0x04, 0x17
        /*005a*/ 	.short	(.L_24 - .L_23)
.L_23:
        /*005c*/ 	.word	0x00000000
        /*0060*/ 	.short	0x0005
        /*0062*/ 	.short	0x0028
        /*0064*/ 	.byte	0x00, 0xf5, 0x21, 0x00


	//----- nvinfo : EIATTR_KPARAM_INFO
	.align		4
.L_24:
        /*0068*/ 	.byte	0x04, 0x17
        /*006a*/ 	.short	(.L_26 - .L_25)
.L_25:
        /*006c*/ 	.word	0x00000000
        /*0070*/ 	.short	0x0004
        /*0072*/ 	.short	0x0020
        /*0074*/ 	.byte	0x00, 0xf5, 0x21, 0x00


	//----- nvinfo : EIATTR_KPARAM_INFO
	.align		4
.L_26:
        /*0078*/ 	.byte	0x04, 0x17
        /*007a*/ 	.short	(.L_28 - .L_27)
.L_27:
        /*007c*/ 	.word	0x00000000
        /*0080*/ 	.short	0x0003
        /*0082*/ 	.short	0x0018
        /*0084*/ 	.byte	0x00, 0xf5, 0x21, 0x00


	//----- nvinfo : EIATTR_KPARAM_INFO
	.align		4
.L_28:
        /*0088*/ 	.byte	0x04, 0x17
        /*008a*/ 	.short	(.L_30 - .L_29)
.L_29:
        /*008c*/ 	.word	0x00000000
        /*0090*/ 	.short	0x0002
        /*0092*/ 	.short	0x0010
        /*0094*/ 	.byte	0x00, 0xf5, 0x21, 0x00


	//----- nvinfo : EIATTR_KPARAM_INFO
	.align		4
.L_30:
        /*0098*/ 	.byte	0x04, 0x17
        /*009a*/ 	.short	(.L_32 - .L_31)
.L_31:
        /*009c*/ 	.word	0x00000000
        /*00a0*/ 	.short	0x0001
        /*00a2*/ 	.short	0x0008
        /*00a4*/ 	.byte	0x00, 0xf5, 0x21, 0x00


	//----- nvinfo : EIATTR_KPARAM_INFO
	.align		4
.L_32:
        /*00a8*/ 	.byte	0x04, 0x17
        /*00aa*/ 	.short	(.L_34 - .L_33)
.L_33:
        /*00ac*/ 	.word	0x00000000
        /*00b0*/ 	.short	0x0000
        /*00b2*/ 	.short	0x0000
        /*00b4*/ 	.byte	0x00, 0xf5, 0x21, 0x00


	//----- nvinfo : EIATTR_SPARSE_MMA_MASK
	.align		4
.L_34:
        /*00b8*/ 	.byte	0x03, 0x50
        /*00ba*/ 	.short	0x0000


	//----- nvinfo : EIATTR_MAXREG_COUNT
	.align		4
        /*00bc*/ 	.byte	0x03, 0x1b
        /*00be*/ 	.short	0x00ff


	//----- nvinfo : EIATTR_NUM_BARRIERS
	.align		4
        /*00c0*/ 	.byte	0x02, 0x4c
        /*00c2*/ 	.byte	0x01
	.zero		1


	//----- nvinfo : EIATTR_MERCURY_ISA_VERSION
	.align		4
        /*00c4*/ 	.byte	0x03, 0x5f
        /*00c6*/ 	.short	0x0101


	//----- nvinfo : EIATTR_VRC_CTA_INIT_COUNT
	.align		4
        /*00c8*/ 	.byte	0x02, 0x4a
	.zero		1
	.zero		1


	//----- nvinfo : EIATTR_EXIT_INSTR_OFFSETS
	.align		4
        /*00cc*/ 	.byte	0x04, 0x1c
        /*00ce*/ 	.short	(.L_36 - .L_35)


	//   ....[0]....
.L_35:
        /*00d0*/ 	.word	0x000021d0


	//   ....[1]....
        /*00d4*/ 	.word	0x00002290


	//----- nvinfo : EIATTR_CRS_STACK_SIZE
	.align		4
.L_36:
        /*00d8*/ 	.byte	0x04, 0x1e
        /*00da*/ 	.short	(.L_38 - .L_37)
.L_37:
        /*00dc*/ 	.word	0x00000000


	//----- nvinfo : EIATTR_CBANK_PARAM_SIZE
	.align		4
.L_38:
        /*00e0*/ 	.byte	0x03, 0x19
        /*00e2*/ 	.short	0x0058


	//----- nvinfo : EIATTR_PARAM_CBANK
	.align		4
        /*00e4*/ 	.byte	0x04, 0x0a
        /*00e6*/ 	.short	(.L_40 - .L_39)
	.align		4
.L_39:
        /*00e8*/ 	.word	index@(.nv.constant0._Z10SlipKernelPdS_S_S_S_S_S_S_ddd)
        /*00ec*/ 	.short	0x0380
        /*00ee*/ 	.short	0x0058


	//----- nvinfo : EIATTR_SW_WAR
	.align		4
.L_40:
        /*00f0*/ 	.byte	0x04, 0x36
        /*00f2*/ 	.short	(.L_42 - .L_41)
.L_41:
        /*00f4*/ 	.word	0x00000008
.L_42:


//--------------------- .nv.callgraph             --------------------------
	.section	.nv.callgraph,"",@"SHT_CUDA_CALLGRAPH"
	.align	4
	.sectionentsize	8
	.align		4
        /*0000*/ 	.word	0x00000000
	.align		4
        /*0004*/ 	.word	0xffffffff
	.align		4
        /*0008*/ 	.word	0x00000000
	.align		4
        /*000c*/ 	.word	0xfffffffe
	.align		4
        /*0010*/ 	.word	0x00000000
	.align		4
        /*0014*/ 	.word	0xfffffffd
	.align		4
        /*0018*/ 	.word	0x00000000
	.align		4
        /*001c*/ 	.word	0xfffffffc


//--------------------- .nv.constant3             --------------------------
	.section	.nv.constant3,"a",@progbits
	.align	8
.nv.constant3:
	.type		INVERSE_QUARTER_PI,@object
	.size		INVERSE_QUARTER_PI,(.L_0 - INVERSE_QUARTER_PI)
INVERSE_QUARTER_PI:
        /*0000*/ 	.byte	0x83, 0xc8, 0xc9, 0x6d, 0x30, 0x5f, 0xb4, 0x3f
.L_0:


//--------------------- .text._Z10SlipKernelPdS_S_S_S_S_S_S_ddd --------------------------
	.section	.text._Z10SlipKernelPdS_S_S_S_S_S_S_ddd,"ax",@progbits
	.align	128
        .global         _Z10SlipKernelPdS_S_S_S_S_S_S_ddd
        .type           _Z10SlipKernelPdS_S_S_S_S_S_S_ddd,@function
        .size           _Z10SlipKernelPdS_S_S_S_S_S_S_ddd,(.L_x_35 - _Z10SlipKernelPdS_S_S_S_S_S_S_ddd)
        .other          _Z10SlipKernelPdS_S_S_S_S_S_S_ddd,@"STO_CUDA_ENTRY STV_DEFAULT"
_Z10SlipKernelPdS_S_S_S_S_S_S_ddd:
.text._Z10SlipKernelPdS_S_S_S_S_S_S_ddd:
[----:B------:R-:W-:Y:S01]  /*0000*/  LDC R1, c[0x0][0x37c] ;  /* 0x0000df00ff017b82 */ /* 0x000fe20000000800 */
[----:B------:R-:W0:Y:S07]  /*0010*/  S2R R9, SR_TID.X ;  /* 0x0000000000097919 */ /* 0x000e2e0000002100 */
[----:B------:R-:W1:Y:S01]  /*0020*/  LDC.64 R10, c[0x0][0x390] ;  /* 0x0000e400ff0a7b82 */ /* 0x000e620000000a00 */
[----:B------:R-:W2:Y:S01]  /*0030*/  LDCU.64 UR8, c[0x0][0x358] ;  /* 0x00006b00ff0877ac */ /* 0x000ea20008000a00 */
[----:B------:R-:W3:Y:S06]  /*0040*/  S2R R6, SR_CTAID.X ;  /* 0x0000000000067919 */ /* 0x000eec0000002500 */
[----:B------:R-:W4:Y:S08]  /*0050*/  LDC.64 R12, c[0x0][0x388] ;  /* 0x0000e200ff0c7b82 */ /* 0x000f300000000a00 */
[----:B------:R-:W5:Y:S01]  /*0060*/  LDC.64 R14, c[0x0][0x398] ;  /* 0x0000e600ff0e7b82 */ /* 0x000f620000000a00 */
[----:B0-----:R-:W-:-:S02]  /*0070*/  I2FP.F32.U32 R0, R9 ;  /* 0x0000000900007245 */ /* 0x001fc40000201000 */
[----:B---3--:R-:W-:-:S03]  /*0080*/  I2FP.F32.U32 R2, R6 ;  /* 0x0000000600027245 */ /* 0x008fc60000201000 */
[----:B------:R-:W-:Y:S01]  /*0090*/  FMUL R0, R0, 0.0625 ;  /* 0x3d80000000007820 */ /* 0x000fe20000400000 */
[C---:B------:R-:W-:Y:S02]  /*00a0*/  LEA R8, R6.reuse, R9, 0x8 ;  /* 0x0000000906087211 */ /* 0x040fe400078e40ff */
[----:B------:R-:W-:Y:S01]  /*00b0*/  SHF.L.U32 R6, R6, 0x4, RZ ;  /* 0x0000000406067819 */ /* 0x000fe200000006ff */
[----:B------:R-:W-:Y:S01]  /*00c0*/  FMUL R4, R2, 0.0625 ;  /* 0x3d80000002047820 */ /* 0x000fe20000400000 */
[----:B------:R-:W-:Y:S01]  /*00d0*/  SHF.R.S32.HI R7, RZ, 0x1f, R8 ;  /* 0x0000001fff077819 */ /* 0x000fe20000011408 */
[----:B------:R-:W-:Y:S01]  /*00e0*/  FRND.FLOOR R0, R0 ;  /* 0x0000000000007307 */ /* 0x000fe20000205000 */
[----:B------:R-:W0:Y:S01]  /*00f0*/  LDC.64 R2, c[0x0][0x380] ;  /* 0x0000e000ff027b82 */ /* 0x000e220000000a00 */
[----:B------:R-:W-:Y:S02]  /*0100*/  LOP3.LUT R6, R6, 0xf0, RZ, 0xc0, !PT ;  /* 0x000000f006067812 */ /* 0x000fe400078ec0ff */
[----:B------:R-:W-:-:S04]  /*0110*/  LEA.HI R7, R7, R8, RZ, 0x4 ;  /* 0x0000000807077211 */ /* 0x000fc800078f20ff */
[----:B------:R-:W3:Y:S01]  /*0120*/  FRND.FLOOR R5, R4 ;  /* 0x0000000400057307 */ /* 0x000ee20000205000 */
[----:B------:R-:W-:-:S04]  /*0130*/  LOP3.LUT R7, R7, 0xfffffff0, RZ, 0xc0, !PT ;  /* 0xfffffff007077812 */ /* 0x000fc800078ec0ff */
[----:B------:R-:W-:-:S05]  /*0140*/  IADD3 R7, PT, PT, R6, R8, -R7 ;  /* 0x0000000806077210 */ /* 0x000fca0007ffe807 */
[----:B-1----:R-:W-:-:S04]  /*0150*/  IMAD.WIDE R10, R7, 0x8, R10 ;  /* 0x00000008070a7825 */ /* 0x002fc800078e020a */
[----:B---3--:R-:W-:Y:S02]  /*0160*/  FFMA R5, R5, 16, R0 ;  /* 0x4180000005057823 */ /* 0x008fe40000000000 */
[----:B--2---:R-:W2:Y:S04]  /*0170*/  LDG.E.64 R10, desc[UR8][R10.64] ;  /* 0x000000080a0a7981 */ /* 0x004ea8000c1e1b00 */
[----:B------:R-:W0:Y:S01]  /*0180*/  F2I.TRUNC.NTZ R5, R5 ;  /* 0x0000000500057305 */ /* 0x000e22000020f100 */
[----:B-----5:R-:W-:-:S06]  /*0190*/  IMAD.WIDE R14, R7, 0x8, R14 ;  /* 0x00000008070e7825 */ /* 0x020fcc00078e020e */
[----:B------:R-:W3:Y:S01]  /*01a0*/  LDG.E.64 R14, desc[UR8][R14.64] ;  /* 0x000000080e0e7981 */ /* 0x000ee2000c1e1b00 */
[----:B0-----:R-:W-:-:S06]  /*01b0*/  IMAD.WIDE R2, R5, 0x8, R2 ;  /* 0x0000000805027825 */ /* 0x001fcc00078e0202 */
[----:B------:R-:W2:Y:S01]  /*01c0*/  LDG.E.64 R2, desc[UR8][R2.64] ;  /* 0x0000000802027981 */ /* 0x000ea2000c1e1b00 */
[----:B----4-:R-:W-:-:S06]  /*01d0*/  IMAD.WIDE R12, R5, 0x8, R12 ;  /* 0x00000008050c7825 */ /* 0x010fcc00078e020c */
[----:B------:R-:W3:Y:S01]  /*01e0*/  LDG.E.64 R12, desc[UR8][R12.64] ;  /* 0x000000080c0c7981 */ /* 0x000ee2000c1e1b00 */
[----:B------:R-:W-:Y:S01]  /*01f0*/  IMAD.MOV.U32 R18, RZ, RZ, 0x3a2c32e4 ;  /* 0x3a2c32e4ff127424 */ /* 0x000fe200078e00ff */
[----:B------:R-:W-:Y:S01]  /*0200*/  BSSY.RECONVERGENT B0, `(.L_x_0) ;  /* 0x0000083000007945 */ /* 0x000fe20003800200 */
[----:B--2---:R-:W-:-:S06]  /*0210*/  DADD R26, R2, -R10 ;  /* 0x00000000021a7229 */ /* 0x004fcc000000080a */
[----:B------:R-:W0:Y:S01]  /*0220*/  F2F.F32.F64 R6, R26 ;  /* 0x0000001a00067310 */ /* 0x000e220000301000 */
[----:B---3--:R-:W-:-:S07]  /*0230*/  DADD R24, R12, -R14 ;  /* 0x000000000c187229 */ /* 0x008fce000000080e */
[----:B------:R-:W1:Y:S01]  /*0240*/  F2F.F32.F64 R5, R24 ;  /* 0x0000001800057310 */ /* 0x000e620000301000 */
[C---:B0-----:R-:W-:Y:S01]  /*0250*/  FMUL R17, |R6|.reuse, 16777216 ;  /* 0x4b80000006117820 */ /* 0x041fe20000400200 */
[----:B------:R-:W-:-:S04]  /*0260*/  FSETP.GEU.AND P0, PT, |R6|, 1.175494350822287508e-38, PT ;  /* 0x008000000600780b */ /* 0x000fc80003f0e200 */
[----:B------:R-:W-:-:S04]  /*0270*/  FSEL R17, R17, |R6|, !P0 ;  /* 0x4000000611117208 */ /* 0x000fc80004000000 */
[----:B------:R-:W-:Y:S02]  /*0280*/  IADD3 R0, PT, PT, R17, -0x3f3504f3, RZ ;  /* 0xc0cafb0d11007810 */ /* 0x000fe40007ffe0ff */
[C---:B-1----:R-:W-:Y:S02]  /*0290*/  FSETP.GEU.AND P1, PT, |R5|.reuse, 1.175494350822287508e-38, PT ;  /* 0x008000000500780b */ /* 0x042fe40003f2e200 */
[----:B------:R-:W-:Y:S01]  /*02a0*/  LOP3.LUT R4, R0, 0xff800000, RZ, 0xc0, !PT ;  /* 0xff80000000047812 */ /* 0x000fe200078ec0ff */
[----:B------:R-:W-:-:S03]  /*02b0*/  FMUL R0, |R5|, 16777216 ;  /* 0x4b80000005007820 */ /* 0x000fc60000400200 */
[----:B------:R-:W-:Y:S02]  /*02c0*/  IADD3 R17, PT, PT, R17, -R4, RZ ;  /* 0x8000000411117210 */ /* 0x000fe40007ffe0ff */
[----:B------:R-:W-:-:S03]  /*02d0*/  FSEL R0, R0, |R5|, !P1 ;  /* 0x4000000500007208 */ /* 0x000fc60004800000 */
[----:B------:R-:W-:Y:S01]  /*02e0*/  FADD R10, R17, 1 ;  /* 0x3f800000110a7421 */ /* 0x000fe20000000000 */
[----:B------:R-:W-:-:S04]  /*02f0*/  IADD3 R2, PT, PT, R0, -0x3f3504f3, RZ ;  /* 0xc0cafb0d00027810 */ /* 0x000fc80007ffe0ff */
[----:B------:R-:W-:Y:S01]  /*0300*/  LOP3.LUT R15, R2, 0xff800000, RZ, 0xc0, !PT ;  /* 0xff800000020f7812 */ /* 0x000fe200078ec0ff */
[----:B------:R-:W0:Y:S03]  /*0310*/  MUFU.RCP R10, R10 ;  /* 0x0000000a000a7308 */ /* 0x000e260000001000 */
[----:B------:R-:W-:Y:S01]  /*0320*/  IADD3 R16, PT, PT, R0, -R15, RZ ;  /* 0x8000000f00107210 */ /* 0x000fe20007ffe0ff */
[----:B------:R-:W-:-:S04]  /*0330*/  FADD R17, R17, -1 ;  /* 0xbf80000011117421 */ /* 0x000fc80000000000 */
[----:B------:R-:W-:Y:S01]  /*0340*/  FADD R2, R16, 1 ;  /* 0x3f80000010027421 */ /* 0x000fe20000000000 */
[----:B------:R-:W-:-:S05]  /*0350*/  FADD R3, R17, R17 ;  /* 0x0000001111037221 */ /* 0x000fca0000000000 */
[----:B------:R-:W1:Y:S01]  /*0360*/  MUFU.RCP R2, R2 ;  /* 0x0000000200027308 */ /* 0x000e620000001000 */
[----:B0-----:R-:W-:Y:S01]  /*0370*/  FMUL R0, R10, R3 ;  /* 0x000000030a007220 */ /* 0x001fe20000400000 */
[----:B------:R-:W-:Y:S02]  /*0380*/  FSEL R3, RZ, -24, P0 ;  /* 0xc1c00000ff037808 */ /* 0x000fe40000000000 */
[----:B------:R-:W-:Y:S01]  /*0390*/  I2FP.F32.S32 R4, R4 ;  /* 0x0000000400047245 */ /* 0x000fe20000201400 */
[----:B------:R-:W-:Y:S01]  /*03a0*/  FADD R11, R17, -R0 ;  /* 0x80000000110b7221 */ /* 0x000fe20000000000 */
[----:B------:R-:W-:Y:S01]  /*03b0*/  FADD R16, R16, -1 ;  /* 0xbf80000010107421 */ /* 0x000fe20000000000 */
[----:B------:R-:W-:Y:S02]  /*03c0*/  FMUL R12, R0, R0 ;  /* 0x00000000000c7220 */ /* 0x000fe40000400000 */
[----:B------:R-:W-:Y:S01]  /*03d0*/  FADD R14, R11, R11 ;  /* 0x0000000b0b0e7221 */ /* 0x000fe20000000000 */
[----:B------:R-:W-:Y:S01]  /*03e0*/  FFMA R11, R4, 1.1920928955078125e-07, R3 ;  /* 0x34000000040b7823 */ /* 0x000fe20000000003 */
[----:B------:R-:W-:Y:S01]  /*03f0*/  FADD R3, R16, R16 ;  /* 0x0000001010037221 */ /* 0x000fe20000000000 */
[----:B------:R-:W-:Y:S01]  /*0400*/  FFMA R13, R12, R18, 0.0032181653659790754318 ;  /* 0x3b52e7db0c0d7423 */ /* 0x000fe20000000012 */
[----:B------:R-:W-:Y:S01]  /*0410*/  FFMA R17, R17, -R0, R14 ;  /* 0x8000000011117223 */ /* 0x000fe2000000000e */
[----:B------:R-:W-:Y:S01]  /*0420*/  FSEL R14, RZ, -24, P1 ;  /* 0xc1c00000ff0e7808 */ /* 0x000fe20000800000 */
[----:B-1----:R-:W-:Y:S01]  /*0430*/  FMUL R3, R2, R3 ;  /* 0x0000000302037220 */ /* 0x002fe20000400000 */
[----:B------:R-:W-:Y:S01]  /*0440*/  I2FP.F32.S32 R15, R15 ;  /* 0x0000000f000f7245 */ /* 0x000fe20000201400 */
[----:B------:R-:W-:Y:S01]  /*0450*/  FFMA R13, R12, R13, 0.018033718690276145935 ;  /* 0x3c93bb730c0d7423 */ /* 0x000fe2000000000d */
[----:B------:R-:W-:Y:S01]  /*0460*/  FMUL R17, R10, R17 ;  /* 0x000000110a117220 */ /* 0x000fe20000400000 */
[----:B------:R-:W-:Y:S01]  /*0470*/  FFMA R4, R0, 1.4426950216293334961, R11 ;  /* 0x3fb8aa3b00047823 */ /* 0x000fe2000000000b */
[----:B------:R-:W-:Y:S01]  /*0480*/  FADD R10, R16, -R3 ;  /* 0x80000003100a7221 */ /* 0x000fe20000000000 */
[----:B------:R-:W-:Y:S01]  /*0490*/  FFMA R14, R15, 1.1920928955078125e-07, R14 ;  /* 0x340000000f0e7823 */ /* 0x000fe2000000000e */
[----:B------:R-:W-:Y:S01]  /*04a0*/  FMUL R15, R3, R3 ;  /* 0x00000003030f7220 */ /* 0x000fe20000400000 */
[----:B------:R-:W-:Y:S01]  /*04b0*/  FFMA R13, R12, R13, 0.12022458761930465698 ;  /* 0x3df6384f0c0d7423 */ /* 0x000fe2000000000d */
[----:B------:R-:W-:Y:S01]  /*04c0*/  FADD R11, R11, -R4 ;  /* 0x800000040b0b7221 */ /* 0x000fe20000000000 */
[----:B------:R-:W-:Y:S01]  /*04d0*/  FADD R19, R10, R10 ;  /* 0x0000000a0a137221 */ /* 0x000fe20000000000 */
[----:B------:R-:W-:Y:S01]  /*04e0*/  FFMA R10, R3, 1.4426950216293334961, R14 ;  /* 0x3fb8aa3b030a7823 */ /* 0x000fe2000000000e */
[C---:B------:R-:W-:Y:S01]  /*04f0*/  FFMA R18, R15.reuse, R18, 0.0032181653659790754318 ;  /* 0x3b52e7db0f127423 */ /* 0x040fe20000000012 */
[----:B------:R-:W-:Y:S01]  /*0500*/  FMUL R13, R12, R13 ;  /* 0x0000000d0c0d7220 */ /* 0x000fe20000400000 */
[----:B------:R-:W-:Y:S01]  /*0510*/  FFMA R12, R0, 1.4426950216293334961, R11 ;  /* 0x3fb8aa3b000c7823 */ /* 0x000fe2000000000b */
[----:B------:R-:W-:Y:S01]  /*0520*/  FFMA R19, R16, -R3, R19 ;  /* 0x8000000310137223 */ /* 0x000fe20000000013 */
[----:B------:R-:W-:Y:S01]  /*0530*/  FADD R14, R14, -R10 ;  /* 0x8000000a0e0e7221 */ /* 0x000fe20000000000 */
[----:B------:R-:W-:Y:S01]  /*0540*/  FFMA R18, R15, R18, 0.018033718690276145935 ;  /* 0x3c93bb730f127423 */ /* 0x000fe20000000012 */
[----:B------:R-:W-:Y:S01]  /*0550*/  FFMA R11, R17, 1.4426950216293334961, R12 ;  /* 0x3fb8aa3b110b7823 */ /* 0x000fe2000000000c */
[----:B------:R-:W-:Y:S01]  /*0560*/  FMUL R19, R2, R19 ;  /* 0x0000001302137220 */ /* 0x000fe20000400000 */
[----:B------:R-:W-:Y:S01]  /*0570*/  FFMA R14, R3, 1.4426950216293334961, R14 ;  /* 0x3fb8aa3b030e7823 */ /* 0x000fe2000000000e */
[----:B------:R-:W-:Y:S01]  /*0580*/  FFMA R18, R15, R18, 0.12022458761930465698 ;  /* 0x3df6384f0f127423 */ /* 0x000fe20000000012 */
[----:B------:R-:W-:Y:S01]  /*0590*/  FFMA R2, R0, 1.9251366722983220825e-08, R11 ;  /* 0x32a55e3400027823 */ /* 0x000fe2000000000b */
[----:B------:R-:W-:Y:S01]  /*05a0*/  FMUL R11, R13, 3 ;  /* 0x404000000d0b7820 */ /* 0x000fe20000400000 */
[----:B------:R-:W-:Y:S01]  /*05b0*/  FFMA R14, R19, 1.4426950216293334961, R14 ;  /* 0x3fb8aa3b130e7823 */ /* 0x000fe2000000000e */
[----:B------:R-:W-:-:S02]  /*05c0*/  FMUL R18, R15, R18 ;  /* 0x000000120f127220 */ /* 0x000fc40000400000 */
[----:B------:R-:W-:Y:S01]  /*05d0*/  FFMA R11, R17, R11, R2 ;  /* 0x0000000b110b7223 */ /* 0x000fe20000000002 */
[----:B------:R-:W-:Y:S01]  /*05e0*/  FFMA R14, R3, 1.9251366722983220825e-08, R14 ;  /* 0x32a55e34030e7823 */ /* 0x000fe2000000000e */
[----:B------:R-:W-:-:S04]  /*05f0*/  FMUL R2, R18, 3 ;  /* 0x4040000012027820 */ /* 0x000fc80000400000 */
[----:B------:R-:W-:Y:S01]  /*0600*/  FFMA R2, R19, R2, R14 ;  /* 0x0000000213027223 */ /* 0x000fe2000000000e */
[----:B------:R-:W-:-:S03]  /*0610*/  FFMA R11, R0, R13, R11 ;  /* 0x0000000d000b7223 */ /* 0x000fc6000000000b */
[----:B------:R-:W-:Y:S01]  /*0620*/  FFMA R13, R3, R18, R2 ;  /* 0x00000012030d7223 */ /* 0x000fe20000000002 */
[----:B------:R-:W-:-:S03]  /*0630*/  FADD R0, R4, R11 ;  /* 0x0000000b04007221 */ /* 0x000fc60000000000 */
[----:B------:R-:W-:Y:S01]  /*0640*/  FADD R15, R10, R13 ;  /* 0x0000000d0a0f7221 */ /* 0x000fe20000000000 */
[----:B------:R-:W-:-:S03]  /*0650*/  FMUL R3, R0, 2 ;  /* 0x4000000000037820 */ /* 0x000fc60000400000 */
[----:B------:R-:W-:Y:S01]  /*0660*/  FMUL R2, R15, 2 ;  /* 0x400000000f027820 */ /* 0x000fe20000400000 */
[----:B------:R-:W0:Y:S01]  /*0670*/  FRND R12, R3 ;  /* 0x00000003000c7307 */ /* 0x000e220000201000 */
[----:B------:R-:W-:-:S07]  /*0680*/  FADD R4, -R4, R0 ;  /* 0x0000000004047221 */ /* 0x000fce0000000100 */
[----:B------:R-:W1:Y:S01]  /*0690*/  FRND R17, R2 ;  /* 0x0000000200117307 */ /* 0x000e620000201000 */
[----:B------:R-:W-:Y:S01]  /*06a0*/  FADD R10, -R10, R15 ;  /* 0x0000000f0a0a7221 */ /* 0x000fe20000000100 */
[----:B------:R-:W-:Y:S01]  /*06b0*/  FADD R4, R11, -R4 ;  /* 0x800000040b047221 */ /* 0x000fe20000000000 */
[----:B------:R-:W-:Y:S01]  /*06c0*/  FFMA R11, R0, 2, -R3 ;  /* 0x40000000000b7823 */ /* 0x000fe20000000803 */
[----:B------:R-:W-:Y:S01]  /*06d0*/  FFMA R15, R15, 2, -R2 ;  /* 0x400000000f0f7823 */ /* 0x000fe20000000802 */
[----:B------:R-:W-:Y:S02]  /*06e0*/  FADD R10, R13, -R10 ;  /* 0x8000000a0d0a7221 */ /* 0x000fe40000000000 */
[----:B------:R-:W-:Y:S01]  /*06f0*/  FFMA R4, R4, 2, R11 ;  /* 0x4000000004047823 */ /* 0x000fe2000000000b */
[----:B0-----:R-:W-:Y:S01]  /*0700*/  FADD R11, R3, -R12 ;  /* 0x8000000c030b7221 */ /* 0x001fe20000000000 */
[----:B------:R-:W-:Y:S01]  /*0710*/  FFMA R10, R10, 2, R15 ;  /* 0x400000000a0a7823 */ /* 0x000fe2000000000f */
[----:B------:R-:W-:Y:S01]  /*0720*/  MOV R19, 0x391fcb8e ;  /* 0x391fcb8e00137802 */ /* 0x000fe20000000f00 */
[----:B-1----:R-:W-:Y:S01]  /*0730*/  FADD R13, R2, -R17 ;  /* 0x80000011020d7221 */ /* 0x002fe20000000000 */
[----:B------:R-:W-:-:S03]  /*0740*/  FADD R4, R4, R11 ;  /* 0x0000000b04047221 */ /* 0x000fc60000000000 */
[----:B------:R-:W-:Y:S01]  /*0750*/  FADD R14, R10, R13 ;  /* 0x0000000d0a0e7221 */ /* 0x000fe20000000000 */
[----:B------:R-:W-:-:S03]  /*0760*/  FFMA R11, R4, R19, 0.0013391353422775864601 ;  /* 0x3aaf85ed040b7423 */ /* 0x000fc60000000013 */
[----:B------:R-:W-:Y:S01]  /*0770*/  FFMA R13, R14, R19, 0.0013391353422775864601 ;  /* 0x3aaf85ed0e0d7423 */ /* 0x000fe20000000013 */
[----:B------:R-:W0:Y:S01]  /*0780*/  F2I.NTZ R0, R3 ;  /* 0x0000000300007305 */ /* 0x000e220000203100 */
[----:B------:R-:W-:Y:S02]  /*0790*/  FFMA R11, R4, R11, 0.0096188392490148544312 ;  /* 0x3c1d9856040b7423 */ /* 0x000fe4000000000b */
[----:B------:R-:W-:Y:S01]  /*07a0*/  FFMA R13, R14, R13, 0.0096188392490148544312 ;  /* 0x3c1d98560e0d7423 */ /* 0x000fe2000000000d */
[----:B------:R-:W-:Y:S01]  /*07b0*/  FSETP.GT.AND P0, PT, R12, RZ, PT ;  /* 0x000000ff0c00720b */ /* 0x000fe20003f04000 */
[----:B------:R-:W-:Y:S02]  /*07c0*/  FFMA R11, R4, R11, 0.055503588169813156128 ;  /* 0x3d6357bb040b7423 */ /* 0x000fe4000000000b */
[----:B------:R-:W-:Y:S01]  /*07d0*/  FFMA R15, R14, R13, 0.055503588169813156128 ;  /* 0x3d6357bb0e0f7423 */ /* 0x000fe2000000000d */
[----:B------:R-:W1:Y:S01]  /*07e0*/  F2I.NTZ R12, R2 ;  /* 0x00000002000c7305 */ /* 0x000e620000203100 */
[----:B------:R-:W-:Y:S01]  /*07f0*/  SEL R13, RZ, 0x83000000, P0 ;  /* 0x83000000ff0d7807 */ /* 0x000fe20000000000 */
[----:B------:R-:W-:Y:S01]  /*0800*/  FFMA R11, R4, R11, 0.24022644758224487305 ;  /* 0x3e75fdec040b7423 */ /* 0x000fe2000000000b */
[----:B------:R-:W-:Y:S01]  /*0810*/  FSETP.GT.AND P0, PT, R17, RZ, PT ;  /* 0x000000ff1100720b */ /* 0x000fe20003f04000 */
[----:B------:R-:W-:Y:S01]  /*0820*/  FFMA R15, R14, R15, 0.24022644758224487305 ;  /* 0x3e75fdec0e0f7423 */ /* 0x000fe2000000000f */
[----:B------:R-:W-:Y:S01]  /*0830*/  FSETP.NEU.AND P4, PT, R6, 1, PT ;  /* 0x3f8000000600780b */ /* 0x000fe20003f8d000 */
[----:B------:R-:W-:Y:S01]  /*0840*/  FFMA R11, R4, R11, 0.69314718246459960938 ;  /* 0x3f317218040b7423 */ /* 0x000fe2000000000b */
[----:B------:R-:W-:Y:S01]  /*0850*/  SEL R17, RZ, 0x83000000, P0 ;  /* 0x83000000ff117807 */ /* 0x000fe20000000000 */
[----:B------:R-:W-:Y:S01]  /*0860*/  FFMA R15, R14, R15, 0.69314718246459960938 ;  /* 0x3f3172180e0f7423 */ /* 0x000fe2000000000f */
[----:B------:R-:W-:-:S02]  /*0870*/  FSETP.GT.AND P2, PT, |R2|, 152, PT ;  /* 0x431800000200780b */ /* 0x000fc40003f44200 */
[----:B------:R-:W-:Y:S02]  /*0880*/  FSETP.GT.AND P0, PT, |R3|, 152, PT ;  /* 0x431800000300780b */ /* 0x000fe40003f04200 */
[----:B------:R-:W-:Y:S02]  /*0890*/  IADD3 R10, PT, PT, R13, 0x7f000000, RZ ;  /* 0x7f0000000d0a7810 */ /* 0x000fe40007ffe0ff */
[----:B0-----:R-:W-:Y:S01]  /*08a0*/  LEA R13, R0, -R13, 0x17 ;  /* 0x8000000d000d7211 */ /* 0x001fe200078eb8ff */
[----:B------:R-:W-:Y:S01]  /*08b0*/  FFMA R11, R4, R11, 1 ;  /* 0x3f800000040b7423 */ /* 0x000fe2000000000b */
[----:B------:R-:W-:Y:S01]  /*08c0*/  IADD3 R0, PT, PT, R17, 0x7f000000, RZ ;  /* 0x7f00000011007810 */ /* 0x000fe20007ffe0ff */
[----:B------:R-:W-:Y:S01]  /*08d0*/  FFMA R15, R14, R15, 1 ;  /* 0x3f8000000e0f7423 */ /* 0x000fe2000000000f */
[----:B-1----:R-:W-:Y:S01]  /*08e0*/  LEA R17, R12, -R17, 0x17 ;  /* 0x800000110c117211 */ /* 0x002fe200078eb8ff */
[----:B------:R-:W-:Y:S01]  /*08f0*/  FMUL R10, R11, R10 ;  /* 0x0000000a0b0a7220 */ /* 0x000fe20000400000 */
[----:B------:R-:W-:Y:S01]  /*0900*/  FSETP.GEU.AND P5, PT, R2, RZ, PT ;  /* 0x000000ff0200720b */ /* 0x000fe20003fae000 */
[----:B------:R-:W-:Y:S01]  /*0910*/  FMUL R0, R15, R0 ;  /* 0x000000000f007220 */ /* 0x000fe20000400000 */
[----:B------:R-:W-:Y:S01]  /*0920*/  FSETP.GEU.AND P3, PT, R3, RZ, PT ;  /* 0x000000ff0300720b */ /* 0x000fe20003f6e000 */
[----:B------:R-:W-:-:S02]  /*0930*/  HFMA2 R2, -RZ, RZ, 1.875, 0 ;  /* 0x3f800000ff027431 */ /* 0x000fc400000001ff */
[----:B------:R-:W-:Y:S01]  /*0940*/  FMUL R4, R10, R13 ;  /* 0x0000000d0a047220 */ /* 0x000fe20000400000 */
[----:B------:R-:W-:Y:S01]  /*0950*/  FMUL R0, R0, R17 ;  /* 0x0000001100007220 */ /* 0x000fe20000400000 */
[----:B------:R-:W-:Y:S01]  /*0960*/  FSETP.NEU.AND P1, PT, R5, 1, PT ;  /* 0x3f8000000500780b */ /* 0x000fe20003f2d000 */
[----:B------:R-:W-:Y:S01]  /*0970*/  IMAD.MOV.U32 R3, RZ, RZ, 0x3f800000 ;  /* 0x3f800000ff037424 */ /* 0x000fe200078e00ff */
[----:B------:R-:W-:Y:S02]  /*0980*/  @P2 FSEL R0, RZ, +INF , !P5 ;  /* 0x7f800000ff002808 */ /* 0x000fe40006800000 */
[----:B------:R-:W-:Y:S01]  /*0990*/  @P0 FSEL R4, RZ, +INF , !P3 ;  /* 0x7f800000ff040808 */ /* 0x000fe20005800000 */
[----:B------:R-:W-:Y:S08]  /*09a0*/  @!P4 BRA `(.L_x_1) ;  /* 0x000000000020c947 */ /* 0x000ff00003800000 */
[----:B------:R-:W-:-:S13]  /*09b0*/  FSETP.NAN.AND P0, PT, |R6|, |R6|, PT ;  /* 0x400000060600720b */ /* 0x000fda0003f08200 */
[----:B------:R-:W-:Y:S01]  /*09c0*/  @P0 FADD R2, R6, 2 ;  /* 0x4000000006020421 */ /* 0x000fe20000000000 */
[----:B------:R-:W-:Y:S06]  /*09d0*/  @P0 BRA `(.L_x_1) ;  /* 0x0000000000140947 */ /* 0x000fec0003800000 */
[C---:B------:R-:W-:Y:S02]  /*09e0*/  FSETP.NEU.AND P0, PT, |R6|.reuse, +INF , PT ;  /* 0x7f8000000600780b */ /* 0x040fe40003f0d200 */
[----:B------:R-:W-:Y:S02]  /*09f0*/  MOV R2, R4 ;  /* 0x0000000400027202 */ /* 0x000fe40000000f00 */
[----:B------:R-:W-:-:S13]  /*0a00*/  FSETP.NEU.AND P0, PT, R6, RZ, P0 ;  /* 0x000000ff0600720b */ /* 0x000fda000070d000 */
[----:B------:R-:W-:-:S05]  /*0a10*/  @!P0 FADD R10, R6, R6 ;  /* 0x00000006060a8221 */ /* 0x000fca0000000000 */
[----:B------:R-:W-:-:S07]  /*0a20*/  @!P0 LOP3.LUT R2, R10, 0x7fffffff, RZ, 0xc0, !PT ;  /* 0x7fffffff0a028812 */ /* 0x000fce00078ec0ff */
.L_x_1:
[----:B------:R-:W-:Y:S05]  /*0a30*/  BSYNC.RECONVERGENT B0 ;  /* 0x0000000000007941 */ /* 0x000fea0003800200 */
.L_x_0:
[----:B------:R-:W-:Y:S04]  /*0a40*/  BSSY.RECONVERGENT B0, `(.L_x_2) ;  /* 0x000000a000007945 */ /* 0x000fe80003800200 */
[----:B------:R-:W-:Y:S05]  /*0a50*/  @!P1 BRA `(.L_x_3) ;  /* 0x0000000000209947 */ /* 0x000fea0003800000 */
        /* <DEDUP_REMOVED lines=8> */
.L_x_3:
[----:B------:R-:W-:Y:S05]  /*0ae0*/  BSYNC.RECONVERGENT B0 ;  /* 0x0000000000007941 */ /* 0x000fea0003800200 */
.L_x_2:
[----:B------:R-:W-:Y:S01]  /*0af0*/  FADD R3, R3, R2 ;  /* 0x0000000203037221 */ /* 0x000fe20000000000 */
[----:B------:R-:W-:Y:S03]  /*0b00*/  BSSY.RECONVERGENT B0, `(.L_x_4) ;  /* 0x000000e000007945 */ /* 0x000fe60003800200 */
[----:B------:R0:W1:Y:S01]  /*0b10*/  MUFU.RSQ R10, R3 ;  /* 0x00000003000a7308 */ /* 0x0000620000001400 */
[----:B------:R-:W-:-:S04]  /*0b20*/  IADD3 R2, PT, PT, R3, -0xd000000, RZ ;  /* 0xf300000003027810 */ /* 0x000fc80007ffe0ff */
[----:B------:R-:W-:-:S13]  /*0b30*/  ISETP.GT.U32.AND P0, PT, R2, 0x727fffff, PT ;  /* 0x727fffff0200780c */ /* 0x000fda0003f04070 */
[----:B01----:R-:W-:Y:S05]  /*0b40*/  @!P0 BRA `(.L_x_5) ;  /* 0x0000000000148947 */ /* 0x003fea0003800000 */
[----:B------:R-:W-:Y:S02]  /*0b50*/  MOV R2, R3 ;  /* 0x0000000300027202 */ /* 0x000fe40000000f00 */
[----:B------:R-:W-:-:S07]  /*0b60*/  MOV R14, 0xb80 ;  /* 0x00000b80000e7802 */ /* 0x000fce0000000f00 */
[----:B------:R-:W-:Y:S05]  /*0b70*/  CALL.REL.NOINC `($__internal_1_$__cuda_sm20_sqrt_rn_f32_slowpath) ;  /* 0x0000001c00387944 */ /* 0x000fea0003c00000 */
[----:B------:R-:W-:Y:S01]  /*0b80*/  MOV R2, R22 ;  /* 0x0000001600027202 */ /* 0x000fe20000000f00 */
[----:B------:R-:W-:Y:S06]  /*0b90*/  BRA `(.L_x_6) ;  /* 0x0000000000107947 */ /* 0x000fec0003800000 */
.L_x_5:
[----:B------:R-:W-:Y:S01]  /*0ba0*/  FMUL.FTZ R2, R3, R10 ;  /* 0x0000000a03027220 */ /* 0x000fe20000410000 */
[----:B------:R-:W-:-:S03]  /*0bb0*/  FMUL.FTZ R10, R10, 0.5 ;  /* 0x3f0000000a0a7820 */ /* 0x000fc60000410000 */
[----:B------:R-:W-:-:S04]  /*0bc0*/  FFMA R3, -R2, R2, R3 ;  /* 0x0000000202037223 */ /* 0x000fc80000000103 */
[----:B------:R-:W-:-:S07]  /*0bd0*/  FFMA R2, R3, R10, R2 ;  /* 0x0000000a03027223 */ /* 0x000fce0000000002 */
.L_x_6:
[----:B------:R-:W-:Y:S05]  /*0be0*/  BSYNC.RECONVERGENT B0 ;  /* 0x0000000000007941 */ /* 0x000fea0003800200 */
.L_x_4:
[----:B------:R-:W-:Y:S01]  /*0bf0*/  FSETP.NEU.AND P0, PT, R2, 1, PT ;  /* 0x3f8000000200780b */ /* 0x000fe20003f0d000 */
[----:B------:R-:W-:Y:S01]  /*0c00*/  BSSY.RECONVERGENT B0, `(.L_x_7) ;  /* 0x0000044000007945 */ /* 0x000fe20003800200 */
[----:B------:R-:W-:-:S11]  /*0c10*/  HFMA2 R10, -RZ, RZ, 1.875, 0 ;  /* 0x3f800000ff0a7431 */ /* 0x000fd600000001ff */
[----:B------:R-:W-:Y:S05]  /*0c20*/  @!P0 BRA `(.L_x_8) ;  /* 0x0000000400048947 */ /* 0x000fea0003800000 */
[----:B------:R-:W-:-:S13]  /*0c30*/  FSETP.NAN.AND P0, PT, |R2|, |R2|, PT ;  /* 0x400000020200720b */ /* 0x000fda0003f08200 */
[----:B------:R-:W-:Y:S01]  /*0c40*/  @P0 FADD R10, R2, 2 ;  /* 0x40000000020a0421 */ /* 0x000fe20000000000 */
[----:B------:R-:W-:Y:S06]  /*0c50*/  @P0 BRA `(.L_x_8) ;  /* 0x0000000000f80947 */ /* 0x000fec0003800000 */
[C---:B------:R-:W-:Y:S01]  /*0c60*/  FMUL R3, |R2|.reuse, 16777216 ;  /* 0x4b80000002037820 */ /* 0x040fe20000400200 */
[----:B------:R-:W-:Y:S02]  /*0c70*/  FSETP.GEU.AND P0, PT, |R2|, 1.175494350822287508e-38, PT ;  /* 0x008000000200780b */ /* 0x000fe40003f0e200 */
[----:B------:R-:W-:Y:S02]  /*0c80*/  MOV R15, 0x3a2c32e4 ;  /* 0x3a2c32e4000f7802 */ /* 0x000fe40000000f00 */
[----:B------:R-:W-:-:S05]  /*0c90*/  FSEL R3, R3, |R2|, !P0 ;  /* 0x4000000203037208 */ /* 0x000fca0004000000 */
[----:B------:R-:W-:-:S05]  /*0ca0*/  VIADD R10, R3, 0xc0cafb0d ;  /* 0xc0cafb0d030a7836 */ /* 0x000fca0000000000 */
[----:B------:R-:W-:-:S04]  /*0cb0*/  LOP3.LUT R10, R10, 0xff800000, RZ, 0xc0, !PT ;  /* 0xff8000000a0a7812 */ /* 0x000fc800078ec0ff */
[-C--:B------:R-:W-:Y:S02]  /*0cc0*/  IADD3 R3, PT, PT, R3, -R10.reuse, RZ ;  /* 0x8000000a03037210 */ /* 0x080fe40007ffe0ff */
[----:B------:R-:W-:-:S03]  /*0cd0*/  I2FP.F32.S32 R10, R10 ;  /* 0x0000000a000a7245 */ /* 0x000fc60000201400 */
[C---:B------:R-:W-:Y:S01]  /*0ce0*/  FADD R12, R3.reuse, 1 ;  /* 0x3f800000030c7421 */ /* 0x040fe20000000000 */
[----:B------:R-:W-:Y:S01]  /*0cf0*/  FADD R11, R3, -1 ;  /* 0xbf800000030b7421 */ /* 0x000fe20000000000 */
[----:B------:R-:W-:Y:S02]  /*0d00*/  FSEL R3, RZ, -24, P0 ;  /* 0xc1c00000ff037808 */ /* 0x000fe40000000000 */
[----:B------:R-:W-:Y:S01]  /*0d10*/  FSETP.NEU.AND P0, PT, |R2|, +INF , PT ;  /* 0x7f8000000200780b */ /* 0x000fe20003f0d200 */
[----:B------:R-:W-:Y:S01]  /*0d20*/  FADD R13, R11, R11 ;  /* 0x0000000b0b0d7221 */ /* 0x000fe20000000000 */
[----:B------:R-:W0:Y:S01]  /*0d30*/  MUFU.RCP R12, R12 ;  /* 0x0000000c000c7308 */ /* 0x000e220000001000 */
[----:B------:R-:W-:Y:S01]  /*0d40*/  FFMA R3, R10, 1.1920928955078125e-07, R3 ;  /* 0x340000000a037823 */ /* 0x000fe20000000003 */
[----:B------:R-:W-:-:S13]  /*0d50*/  FSETP.NEU.AND P0, PT, R2, RZ, P0 ;  /* 0x000000ff0200720b */ /* 0x000fda000070d000 */
[----:B------:R-:W-:Y:S01]  /*0d60*/  @!P0 FADD R2, R2, R2 ;  /* 0x0000000202028221 */ /* 0x000fe20000000000 */
[----:B0-----:R-:W-:-:S04]  /*0d70*/  FMUL R14, R12, R13 ;  /* 0x0000000d0c0e7220 */ /* 0x001fc80000400000 */
[----:B------:R-:W-:Y:S01]  /*0d80*/  FADD R13, R11, -R14 ;  /* 0x8000000e0b0d7221 */ /* 0x000fe20000000000 */
[CC--:B------:R-:W-:Y:S01]  /*0d90*/  FMUL R10, R14.reuse, R14.reuse ;  /* 0x0000000e0e0a7220 */ /* 0x0c0fe20000400000 */
[----:B------:R-:W-:Y:S02]  /*0da0*/  FFMA R18, R14, 1.4426950216293334961, R3 ;  /* 0x3fb8aa3b0e127823 */ /* 0x000fe40000000003 */
[----:B------:R-:W-:Y:S01]  /*0db0*/  FADD R16, R13, R13 ;  /* 0x0000000d0d107221 */ /* 0x000fe20000000000 */
[C---:B------:R-:W-:Y:S01]  /*0dc0*/  FFMA R13, R10.reuse, R15, 0.0032181653659790754318 ;  /* 0x3b52e7db0a0d7423 */ /* 0x040fe2000000000f */
[----:B------:R-:W-:Y:S02]  /*0dd0*/  FADD R3, R3, -R18 ;  /* 0x8000001203037221 */ /* 0x000fe40000000000 */
[----:B------:R-:W-:Y:S01]  /*0de0*/  FFMA R11, R11, -R14, R16 ;  /* 0x8000000e0b0b7223 */ /* 0x000fe20000000010 */
[----:B------:R-:W-:Y:S01]  /*0df0*/  FFMA R13, R10, R13, 0.018033718690276145935 ;  /* 0x3c93bb730a0d7423 */ /* 0x000fe2000000000d */
[----:B------:R-:W-:-:S02]  /*0e00*/  FFMA R16, R14, 1.4426950216293334961, R3 ;  /* 0x3fb8aa3b0e107823 */ /* 0x000fc40000000003 */
[----:B------:R-:W-:Y:S01]  /*0e10*/  FMUL R11, R12, R11 ;  /* 0x0000000b0c0b7220 */ /* 0x000fe20000400000 */
[----:B------:R-:W-:-:S03]  /*0e20*/  FFMA R13, R10, R13, 0.12022458761930465698 ;  /* 0x3df6384f0a0d7423 */ /* 0x000fc6000000000d */
[----:B------:R-:W-:Y:S01]  /*0e30*/  FFMA R3, R11, 1.4426950216293334961, R16 ;  /* 0x3fb8aa3b0b037823 */ /* 0x000fe20000000010 */
[----:B------:R-:W-:-:S03]  /*0e40*/  FMUL R13, R10, R13 ;  /* 0x0000000d0a0d7220 */ /* 0x000fc60000400000 */
[----:B------:R-:W-:Y:S01]  /*0e50*/  FFMA R12, R14, 1.9251366722983220825e-08, R3 ;  /* 0x32a55e340e0c7823 */ /* 0x000fe20000000003 */
[----:B------:R-:W-:-:S04]  /*0e60*/  FMUL R10, R13, 3 ;  /* 0x404000000d0a7820 */ /* 0x000fc80000400000 */
[----:B------:R-:W-:Y:S01]  /*0e70*/  FFMA R10, R11, R10, R12 ;  /* 0x0000000a0b0a7223 */ /* 0x000fe2000000000c */
[----:B------:R-:W-:-:S03]  /*0e80*/  HFMA2 R12, -RZ, RZ, 0.64013671875, -15.109375 ;  /* 0x391fcb8eff0c7431 */ /* 0x000fc600000001ff */
[----:B------:R-:W-:-:S04]  /*0e90*/  FFMA R13, R14, R13, R10 ;  /* 0x0000000d0e0d7223 */ /* 0x000fc8000000000a */
[----:B------:R-:W-:-:S04]  /*0ea0*/  FADD R3, R18, R13 ;  /* 0x0000000d12037221 */ /* 0x000fc80000000000 */
[----:B------:R-:W-:Y:S01]  /*0eb0*/  FMUL R10, R3, 2 ;  /* 0x40000000030a7820 */ /* 0x000fe20000400000 */
[----:B------:R-:W-:-:S03]  /*0ec0*/  FADD R18, -R18, R3 ;  /* 0x0000000312127221 */ /* 0x000fc60000000100 */
[----:B------:R-:W0:Y:S01]  /*0ed0*/  FRND R11, R10 ;  /* 0x0000000a000b7307 */ /* 0x000e220000201000 */
[----:B------:R-:W-:Y:S01]  /*0ee0*/  FADD R18, R13, -R18 ;  /* 0x800000120d127221 */ /* 0x000fe20000000000 */
[----:B------:R-:W-:Y:S01]  /*0ef0*/  FFMA R3, R3, 2, -R10 ;  /* 0x4000000003037823 */ /* 0x000fe2000000080a */
[----:B------:R-:W-:-:S03]  /*0f00*/  FSETP.GT.AND P2, PT, |R10|, 152, PT ;  /* 0x431800000a00780b */ /* 0x000fc60003f44200 */
[----:B------:R-:W-:Y:S01]  /*0f10*/  FFMA R18, R18, 2, R3 ;  /* 0x4000000012127823 */ /* 0x000fe20000000003 */
[----:B0-----:R-:W-:Y:S01]  /*0f20*/  FADD R3, R10, -R11 ;  /* 0x8000000b0a037221 */ /* 0x001fe20000000000 */
[----:B------:R-:W-:-:S03]  /*0f30*/  FSETP.GT.AND P1, PT, R11, RZ, PT ;  /* 0x000000ff0b00720b */ /* 0x000fc60003f24000 */
[----:B------:R-:W-:Y:S01]  /*0f40*/  FADD R3, R3, R18 ;  /* 0x0000001203037221 */ /* 0x000fe20000000000 */
[----:B------:R-:W-:Y:S02]  /*0f50*/  SEL R11, RZ, 0x83000000, P1 ;  /* 0x83000000ff0b7807 */ /* 0x000fe40000800000 */
[----:B------:R-:W-:Y:S01]  /*0f60*/  FSETP.GEU.AND P1, PT, R10, RZ, PT ;  /* 0x000000ff0a00720b */ /* 0x000fe20003f2e000 */
[----:B------:R-:W-:Y:S01]  /*0f70*/  FFMA R12, R3, R12, 0.0013391353422775864601 ;  /* 0x3aaf85ed030c7423 */ /* 0x000fe2000000000c */
[----:B------:R-:W-:-:S03]  /*0f80*/  IADD3 R13, PT, PT, R11, 0x7f000000, RZ ;  /* 0x7f0000000b0d7810 */ /* 0x000fc60007ffe0ff */
[C---:B------:R-:W-:Y:S02]  /*0f90*/  FFMA R14, R3.reuse, R12, 0.0096188392490148544312 ;  /* 0x3c1d9856030e7423 */ /* 0x040fe4000000000c */
[----:B------:R0:W1:Y:S02]  /*0fa0*/  F2I.NTZ R12, R10 ;  /* 0x0000000a000c7305 */ /* 0x0000640000203100 */
[----:B------:R-:W-:-:S04]  /*0fb0*/  FFMA R14, R3, R14, 0.055503588169813156128 ;  /* 0x3d6357bb030e7423 */ /* 0x000fc8000000000e */
[----:B------:R-:W-:Y:S01]  /*0fc0*/  FFMA R14, R3, R14, 0.24022644758224487305 ;  /* 0x3e75fdec030e7423 */ /* 0x000fe2000000000e */
[----:B0-----:R-:W-:-:S03]  /*0fd0*/  FSEL R10, RZ, +INF , !P1 ;  /* 0x7f800000ff0a7808 */ /* 0x001fc60004800000 */
[----:B------:R-:W-:-:S04]  /*0fe0*/  FFMA R14, R3, R14, 0.69314718246459960938 ;  /* 0x3f317218030e7423 */ /* 0x000fc8000000000e */
[----:B------:R-:W-:Y:S01]  /*0ff0*/  FFMA R14, R3, R14, 1 ;  /* 0x3f800000030e7423 */ /* 0x000fe2000000000e */
[----:B-1----:R-:W-:-:S03]  /*1000*/  LEA R12, R12, -R11, 0x17 ;  /* 0x8000000b0c0c7211 */ /* 0x002fc600078eb8ff */
[----:B------:R-:W-:-:S04]  /*1010*/  FMUL R13, R13, R14 ;  /* 0x0000000e0d0d7220 */ /* 0x000fc80000400000 */
[----:B------:R-:W-:Y:S01]  /*1020*/  @!P2 FMUL R10, R12, R13 ;  /* 0x0000000d0c0aa220 */ /* 0x000fe20000400000 */
[----:B------:R-:W-:-:S07]  /*1030*/  @!P0 LOP3.LUT R10, R2, 0x7fffffff, RZ, 0xc0, !PT ;  /* 0x7fffffff020a8812 */ /* 0x000fce00078ec0ff */
.L_x_8:
[----:B------:R-:W-:Y:S05]  /*1040*/  BSYNC.RECONVERGENT B0 ;  /* 0x0000000000007941 */ /* 0x000fea0003800200 */
.L_x_7:
[----:B------:R-:W0:Y:S01]  /*1050*/  LDCU.64 UR4, c[0x0][0x3d0] ;  /* 0x00007a00ff0477ac */ /* 0x000e220008000a00 */
[----:B------:R-:W0:Y:S01]  /*1060*/  F2F.F64.F32 R2, R10 ;  /* 0x0000000a00027310 */ /* 0x000e220000201800 */
[----:B------:R-:W-:Y:S01]  /*1070*/  BSSY.RECONVERGENT B0, `(.L_x_9) ;  /* 0x000000f000007945 */ /* 0x000fe20003800200 */
[----:B0-----:R-:W-:-:S10]  /*1080*/  DADD R2, R2, UR4 ;  /* 0x0000000402027e29 */ /* 0x001fd40008000000 */
[----:B------:R-:W0:Y:S02]  /*1090*/  F2F.F32.F64 R3, R2 ;  /* 0x0000000200037310 */ /* 0x000e240000301000 */
[----:B0-----:R-:W-:-:S06]  /*10a0*/  IADD3 R11, PT, PT, R3, -0xd000000, RZ ;  /* 0xf3000000030b7810 */ /* 0x001fcc0007ffe0ff */
[----:B------:R0:W1:Y:S01]  /*10b0*/  MUFU.RSQ R12, R3 ;  /* 0x00000003000c7308 */ /* 0x0000620000001400 */
[----:B------:R-:W-:-:S13]  /*10c0*/  ISETP.GT.U32.AND P0, PT, R11, 0x727fffff, PT ;  /* 0x727fffff0b00780c */ /* 0x000fda0003f04070 */
[----:B0-----:R-:W-:Y:S05]  /*10d0*/  @!P0 BRA `(.L_x_10) ;  /* 0x0000000000108947 */ /* 0x001fea0003800000 */
[----:B------:R-:W-:Y:S01]  /*10e0*/  IMAD.MOV.U32 R2, RZ, RZ, R3 ;  /* 0x000000ffff027224 */ /* 0x000fe200078e0003 */
[----:B------:R-:W-:-:S07]  /*10f0*/  MOV R14, 0x1110 ;  /* 0x00001110000e7802 */ /* 0x000fce0000000f00 */
[----:B-1----:R-:W-:Y:S05]  /*1100*/  CALL.REL.NOINC `($__internal_1_$__cuda_sm20_sqrt_rn_f32_slowpath) ;  /* 0x0000001400d47944 */ /* 0x002fea0003c00000 */
[----:B------:R-:W-:Y:S05]  /*1110*/  BRA `(.L_x_11) ;  /* 0x0000000000107947 */ /* 0x000fea0003800000 */
.L_x_10:
[----:B-1----:R-:W-:Y:S01]  /*1120*/  FMUL.FTZ R22, R3, R12 ;  /* 0x0000000c03167220 */ /* 0x002fe20000410000 */
[----:B------:R-:W-:-:S03]  /*1130*/  FMUL.FTZ R2, R12, 0.5 ;  /* 0x3f0000000c027820 */ /* 0x000fc60000410000 */
[----:B------:R-:W-:-:S04]  /*1140*/  FFMA R3, -R22, R22, R3 ;  /* 0x0000001616037223 */ /* 0x000fc80000000103 */
[----:B------:R-:W-:-:S07]  /*1150*/  FFMA R22, R3, R2, R22 ;  /* 0x0000000203167223 */ /* 0x000fce0000000016 */
.L_x_11:
[----:B------:R-:W-:Y:S05]  /*1160*/  BSYNC.RECONVERGENT B0 ;  /* 0x0000000000007941 */ /* 0x000fea0003800200 */
.L_x_9:
[----:B------:R-:W0:Y:S01]  /*1170*/  LDCU UR4, c[0x0][0x3c4] ;  /* 0x00007880ff0477ac */ /* 0x000e220008000800 */
[----:B------:R-:W1:Y:S01]  /*1180*/  LDC.64 R12, c[0x0][0x3c0] ;  /* 0x0000f000ff0c7b82 */ /* 0x000e620000000a00 */
[----:B------:R-:W-:Y:S01]  /*1190*/  MOV R2, 0x1 ;  /* 0x0000000100027802 */ /* 0x000fe20000000f00 */
[----:B------:R-:W2:Y:S01]  /*11a0*/  F2F.F64.F32 R22, R22 ;  /* 0x0000001600167310 */ /* 0x000ea20000201800 */
[----:B------:R-:W3:Y:S05]  /*11b0*/  LDCU.64 UR6, c[0x3][URZ] ;  /* 0x00c00000ff0677ac */ /* 0x000eea0008000a00 */
[----:B------:R-:W4:Y:S02]  /*11c0*/  LDC R14, c[0x3][0x4] ;  /* 0x00c00100ff0e7b82 */ /* 0x000f240000000800 */
[----:B0-----:R-:W1:Y:S01]  /*11d0*/  MUFU.RCP64H R3, UR4 ;  /* 0x0000000400037d08 */ /* 0x001e620008001800 */
[----:B----4-:R-:W-:Y:S01]  /*11e0*/  FSETP.GEU.AND P1, PT, |R14|, 6.5827683646048100446e-37, PT ;  /* 0x036000000e00780b */ /* 0x010fe20003f2e200 */
[----:B-1----:R-:W-:-:S08]  /*11f0*/  DFMA R10, R2, -R12, 1 ;  /* 0x3ff00000020a742b */ /* 0x002fd0000000080c */
[----:B------:R-:W-:-:S08]  /*1200*/  DFMA R10, R10, R10, R10 ;  /* 0x0000000a0a0a722b */ /* 0x000fd0000000000a */
[----:B------:R-:W-:-:S08]  /*1210*/  DFMA R10, R2, R10, R2 ;  /* 0x0000000a020a722b */ /* 0x000fd00000000002 */
[----:B------:R-:W-:-:S08]  /*1220*/  DFMA R2, R10, -R12, 1 ;  /* 0x3ff000000a02742b */ /* 0x000fd0000000080c */
[----:B------:R-:W-:-:S08]  /*1230*/  DFMA R2, R10, R2, R10 ;  /* 0x000000020a02722b */ /* 0x000fd0000000000a */
[----:B---3--:R-:W-:-:S08]  /*1240*/  DMUL R10, R2, UR6 ;  /* 0x00000006020a7c28 */ /* 0x008fd00008000000 */
[----:B------:R-:W-:-:S08]  /*1250*/  DFMA R12, R10, -R12, UR6 ;  /* 0x000000060a0c7e2b */ /* 0x000fd0000800080c */
[----:B------:R-:W-:-:S10]  /*1260*/  DFMA R2, R2, R12, R10 ;  /* 0x0000000c0202722b */ /* 0x000fd4000000000a */
[----:B------:R-:W-:-:S05]  /*1270*/  FFMA R10, RZ, UR4, R3 ;  /* 0x00000004ff0a7c23 */ /* 0x000fca0008000003 */
[----:B------:R-:W-:-:S13]  /*1280*/  FSETP.GT.AND P0, PT, |R10|, 1.469367938527859385e-39, PT ;  /* 0x001000000a00780b */ /* 0x000fda0003f04200 */
[----:B--2---:R-:W-:Y:S05]  /*1290*/  @P0 BRA P1, `(.L_x_12) ;  /* 0x0000000000280947 */ /* 0x004fea0000800000 */
[----:B------:R-:W0:Y:S01]  /*12a0*/  LDCU.64 UR4, c[0x3][URZ] ;  /* 0x00c00000ff0477ac */ /* 0x000e220008000a00 */
[----:B------:R-:W-:Y:S01]  /*12b0*/  MOV R10, 0x1320 ;  /* 0x00001320000a7802 */ /* 0x000fe20000000f00 */
[----:B------:R-:W1:Y:S01]  /*12c0*/  LDCU.64 UR6, c[0x0][0x3c0] ;  /* 0x00007800ff0677ac */ /* 0x000e620008000a00 */
[----:B0-----:R-:W-:Y:S02]  /*12d0*/  MOV R16, UR4 ;  /* 0x0000000400107c02 */ /* 0x001fe40008000f00 */
[----:B------:R-:W-:Y:S02]  /*12e0*/  MOV R17, UR5 ;  /* 0x0000000500117c02 */ /* 0x000fe40008000f00 */
[----:B-1----:R-:W-:Y:S02]  /*12f0*/  MOV R12, UR6 ;  /* 0x00000006000c7c02 */ /* 0x002fe40008000f00 */
[----:B------:R-:W-:-:S07]  /*1300*/  MOV R13, UR7 ;  /* 0x00000007000d7c02 */ /* 0x000fce0008000f00 */
[----:B------:R-:W-:Y:S05]  /*1310*/  CALL.REL.NOINC `($__internal_0_$__cuda_sm20_div_rn_f64_full) ;  /* 0x0000000c00e07944 */ /* 0x000fea0003c00000 */
[----:B------:R-:W-:Y:S01]  /*1320*/  MOV R2, R12 ;  /* 0x0000000c00027202 */ /* 0x000fe20000000f00 */
[----:B------:R-:W-:-:S07]  /*1330*/  IMAD.MOV.U32 R3, RZ, RZ, R13 ;  /* 0x000000ffff037224 */ /* 0x000fce00078e000d */
.L_x_12:
[----:B------:R-:W0:Y:S01]  /*1340*/  LDC.64 R14, c[0x0][0x3c8] ;  /* 0x0000f200ff0e7b82 */ /* 0x000e220000000a00 */
[----:B------:R-:W-:Y:S01]  /*1350*/  MOV R10, 0x1 ;  /* 0x00000001000a7802 */ /* 0x000fe20000000f00 */
[----:B------:R-:W-:Y:S01]  /*1360*/  BSSY.RECONVERGENT B0, `(.L_x_13) ;  /* 0x0000035000007945 */ /* 0x000fe20003800200 */
[----:B0-----:R-:W-:-:S06]  /*1370*/  DADD R18, R22, R14 ;  /* 0x0000000016127229 */ /* 0x001fcc000000000e */
[----:B------:R0:W1:Y:S02]  /*1380*/  F2F.F32.F64 R37, R18 ;  /* 0x0000001200257310 */ /* 0x0000640000301000 */
[----:B------:R-:W-:-:S06]  /*1390*/  DMUL R12, R22, R18 ;  /* 0x00000012160c7228 */ /* 0x000fcc0000000000 */
[----:B------:R-:W2:Y:S01]  /*13a0*/  MUFU.RCP64H R11, R13 ;  /* 0x0000000d000b7308 */ /* 0x000ea20000001800 */
[----:B0-----:R-:W-:Y:S01]  /*13b0*/  MOV R18, 0x3e055027 ;  /* 0x3e05502700127802 */ /* 0x001fe20000000f00 */
[C---:B-1----:R-:W-:Y:S01]  /*13c0*/  FMUL R16, R37.reuse, 8388608 ;  /* 0x4b00000025107820 */ /* 0x042fe20000400000 */
[----:B------:R-:W-:-:S04]  /*13d0*/  FSETP.GEU.AND P1, PT, R37, 1.175494350822287508e-38, PT ;  /* 0x008000002500780b */ /* 0x000fc80003f2e000 */
[----:B------:R-:W-:Y:S02]  /*13e0*/  FSEL R16, R16, R37, !P1 ;  /* 0x0000002510107208 */ /* 0x000fe40004800000 */
[----:B------:R-:W-:Y:S02]  /*13f0*/  FSEL R30, RZ, -23, P1 ;  /* 0xc1b80000ff1e7808 */ /* 0x000fe40000800000 */
[C---:B------:R-:W-:Y:S01]  /*1400*/  IADD3 R29, PT, PT, R16.reuse, -0x3f2aaaab, RZ ;  /* 0xc0d55555101d7810 */ /* 0x040fe20007ffe0ff */
[----:B--2---:R-:W-:Y:S01]  /*1410*/  DFMA R20, -R12, R10, 1 ;  /* 0x3ff000000c14742b */ /* 0x004fe2000000010a */
[----:B------:R-:W-:Y:S02]  /*1420*/  ISETP.GT.U32.AND P0, PT, R16, 0x7f7fffff, PT ;  /* 0x7f7fffff1000780c */ /* 0x000fe40003f04070 */
[----:B------:R-:W-:-:S04]  /*1430*/  LOP3.LUT R29, R29, 0xff800000, RZ, 0xc0, !PT ;  /* 0xff8000001d1d7812 */ /* 0x000fc800078ec0ff */
[-C--:B------:R-:W-:Y:S01]  /*1440*/  IADD3 R17, PT, PT, R16, -R29.reuse, RZ ;  /* 0x8000001d10117210 */ /* 0x080fe20007ffe0ff */
[----:B------:R-:W-:Y:S01]  /*1450*/  DFMA R20, R20, R20, R20 ;  /* 0x000000141414722b */ /* 0x000fe20000000014 */
[----:B------:R-:W-:-:S03]  /*1460*/  I2FP.F32.S32 R31, R29 ;  /* 0x0000001d001f7245 */ /* 0x000fc60000201400 */
[----:B------:R-:W-:Y:S02]  /*1470*/  FADD R17, R17, -1 ;  /* 0xbf80000011117421 */ /* 0x000fe40000000000 */
[----:B------:R-:W-:Y:S02]  /*1480*/  FFMA R30, R31, 1.1920928955078125e-07, R30 ;  /* 0x340000001f1e7823 */ /* 0x000fe4000000001e */
[C---:B------:R-:W-:Y:S01]  /*1490*/  FFMA R18, R17.reuse, -R18, 0.14084610342979431152 ;  /* 0x3e1039f611127423 */ /* 0x040fe20000000812 */
[----:B------:R-:W-:Y:S02]  /*14a0*/  DFMA R10, R10, R20, R10 ;  /* 0x000000140a0a722b */ /* 0x000fe4000000000a */
[----:B------:R-:W-:Y:S01]  /*14b0*/  DFMA R20, R14, 2, R22 ;  /* 0x400000000e14782b */ /* 0x000fe20000000016 */
[----:B------:R-:W-:-:S04]  /*14c0*/  FFMA R18, R17, R18, -0.12148627638816833496 ;  /* 0xbdf8cdcc11127423 */ /* 0x000fc80000000012 */
[C---:B------:R-:W-:Y:S01]  /*14d0*/  FFMA R28, R17.reuse, R18, 0.13980610668659210205 ;  /* 0x3e0f2955111c7423 */ /* 0x040fe20000000012 */
[----:B------:R-:W-:Y:S02]  /*14e0*/  DFMA R18, -R12, R10, 1 ;  /* 0x3ff000000c12742b */ /* 0x000fe4000000010a */
[----:B------:R-:W-:Y:S01]  /*14f0*/  DMUL R14, R20, R14 ;  /* 0x0000000e140e7228 */ /* 0x000fe20000000000 */
[----:B------:R-:W-:-:S04]  /*1500*/  FFMA R28, R17, R28, -0.16684235632419586182 ;  /* 0xbe2ad8b9111c7423 */ /* 0x000fc8000000001c */
[----:B------:R-:W-:Y:S01]  /*1510*/  FFMA R28, R17, R28, 0.20012299716472625732 ;  /* 0x3e4ced0b111c7423 */ /* 0x000fe2000000001c */
[----:B------:R-:W-:-:S03]  /*1520*/  DFMA R18, R10, R18, R10 ;  /* 0x000000120a12722b */ /* 0x000fc6000000000a */
[----:B------:R-:W-:Y:S01]  /*1530*/  FFMA R28, R17, R28, -0.24999669194221496582 ;  /* 0xbe7fff22111c7423 */ /* 0x000fe2000000001c */
[----:B------:R-:W-:-:S03]  /*1540*/  FSETP.GEU.AND P1, PT, |R15|, 6.5827683646048100446e-37, PT ;  /* 0x036000000f00780b */ /* 0x000fc60003f2e200 */
[----:B------:R-:W-:Y:S01]  /*1550*/  FFMA R28, R17, R28, 0.33333182334899902344 ;  /* 0x3eaaaa78111c7423 */ /* 0x000fe2000000001c */
[----:B------:R-:W-:-:S03]  /*1560*/  DMUL R10, R14, R18 ;  /* 0x000000120e0a7228 */ /* 0x000fc60000000000 */
[----:B------:R-:W-:-:S04]  /*1570*/  FFMA R28, R17, R28, -0.5 ;  /* 0xbf000000111c7423 */ /* 0x000fc8000000001c */
[----:B------:R-:W-:Y:S01]  /*1580*/  FMUL R32, R17, R28 ;  /* 0x0000001c11207220 */ /* 0x000fe20000400000 */
[----:B------:R-:W-:-:S03]  /*1590*/  DFMA R28, -R12, R10, R14 ;  /* 0x0000000a0c1c722b */ /* 0x000fc6000000010e */
[----:B------:R-:W-:-:S04]  /*15a0*/  FFMA R17, R17, R32, R17 ;  /* 0x0000002011117223 */ /* 0x000fc80000000011 */
[----:B------:R-:W-:Y:S01]  /*15b0*/  FFMA R17, R30, 0.69314718246459960938, R17 ;  /* 0x3f3172181e117823 */ /* 0x000fe20000000011 */
[----:B------:R-:W-:Y:S01]  /*15c0*/  DFMA R10, R18, R28, R10 ;  /* 0x0000001c120a722b */ /* 0x000fe2000000000a */
[----:B------:R-:W-:-:S05]  /*15d0*/  MOV R19, 0x7f800000 ;  /* 0x7f80000000137802 */ /* 0x000fca0000000f00 */
[C---:B------:R-:W-:Y:S01]  /*15e0*/  @P0 FFMA R17, R16.reuse, R19, +INF ;  /* 0x7f80000010110423 */ /* 0x040fe20000000013 */
[----:B------:R-:W-:-:S03]  /*15f0*/  FSETP.NEU.AND P0, PT, R16, RZ, PT ;  /* 0x000000ff1000720b */ /* 0x000fc60003f0d000 */
[----:B------:R-:W-:Y:S01]  /*1600*/  FFMA R16, RZ, R13, R11 ;  /* 0x0000000dff107223 */ /* 0x000fe2000000000b */
[----:B------:R-:W-:-:S04]  /*1610*/  FSEL R17, R17, -INF , P0 ;  /* 0xff80000011117808 */ /* 0x000fc80000000000 */
[----:B------:R-:W-:Y:S01]  /*1620*/  FSETP.GT.AND P0, PT, |R16|, 1.469367938527859385e-39, PT ;  /* 0x001000001000780b */ /* 0x000fe20003f04200 */
[----:B------:R0:W1:-:S12]  /*1630*/  F2F.F64.F32 R18, R17 ;  /* 0x0000001100127310 */ /* 0x0000580000201800 */
[----:B0-----:R-:W-:Y:S05]  /*1640*/  @P0 BRA P1, `(.L_x_14) ;  /* 0x0000000000180947 */ /* 0x001fea0000800000 */
[----:B------:R-:W-:Y:S01]  /*1650*/  MOV R16, R14 ;  /* 0x0000000e00107202 */ /* 0x000fe20000000f00 */
[----:B------:R-:W-:Y:S01]  /*1660*/  IMAD.MOV.U32 R17, RZ, RZ, R15 ;  /* 0x000000ffff117224 */ /* 0x000fe200078e000f */
[----:B------:R-:W-:-:S07]  /*1670*/  MOV R10, 0x1690 ;  /* 0x00001690000a7802 */ /* 0x000fce0000000f00 */
[----:B-1----:R-:W-:Y:S05]  /*1680*/  CALL.REL.NOINC `($__internal_0_$__cuda_sm20_div_rn_f64_full) ;  /* 0x0000000c00047944 */ /* 0x002fea0003c00000 */
[----:B------:R-:W-:Y:S02]  /*1690*/  MOV R10, R12 ;  /* 0x0000000c000a7202 */ /* 0x000fe40000000f00 */
[----:B------:R-:W-:-:S07]  /*16a0*/  MOV R11, R13 ;  /* 0x0000000d000b7202 */ /* 0x000fce0000000f00 */
.L_x_14:
[----:B------:R-:W-:Y:S05]  /*16b0*/  BSYNC.RECONVERGENT B0 ;  /* 0x0000000000007941 */ /* 0x000fea0003800200 */
.L_x_13:
        /* <DEDUP_REMOVED lines=10> */
[----:B------:R-:W-:-:S04]  /*1760*/  FSEL R12, R12, |R37|, !P0 ;  /* 0x400000250c0c7208 */ /* 0x000fc80004000000 */
[----:B------:R-:W-:-:S04]  /*1770*/  IADD3 R13, PT, PT, R12, -0x3f3504f3, RZ ;  /* 0xc0cafb0d0c0d7810 */ /* 0x000fc80007ffe0ff */
        /* <DEDUP_REMOVED lines=14> */
[C---:B------:R-:W-:Y:S01]  /*1860*/  FMUL R17, R16.reuse, R16 ;  /* 0x0000001010117220 */ /* 0x040fe20000400000 */
[----:B------:R-:W-:Y:S02]  /*1870*/  FFMA R12, R16, 1.4426950216293334961, R13 ;  /* 0x3fb8aa3b100c7823 */ /* 0x000fe4000000000d */
[----:B------:R-:W-:Y:S01]  /*1880*/  FADD R29, R28, R28 ;  /* 0x0000001c1c1d7221 */ /* 0x000fe20000000000 */
[----:B------:R-:W-:Y:S01]  /*1890*/  FFMA R28, R17, R30, 0.0032181653659790754318 ;  /* 0x3b52e7db111c7423 */ /* 0x000fe2000000001e */
        /* <DEDUP_REMOVED lines=10> */
[----:B------:R-:W-:-:S04]  /*1940*/  FFMA R14, R14, R13, R15 ;  /* 0x0000000d0e0e7223 */ /* 0x000fc8000000000f */
[----:B------:R-:W-:-:S04]  /*1950*/  FFMA R17, R16, R17, R14 ;  /* 0x0000001110117223 */ /* 0x000fc8000000000e */
[----:B------:R-:W-:-:S04]  /*1960*/  FADD R13, R12, R17 ;  /* 0x000000110c0d7221 */ /* 0x000fc80000000000 */
[----:B------:R-:W-:Y:S01]  /*1970*/  FMUL R14, R13, 2 ;  /* 0x400000000d0e7820 */ /* 0x000fe20000400000 */
[----:B------:R-:W-:-:S03]  /*1980*/  FADD R12, -R12, R13 ;  /* 0x0000000d0c0c7221 */ /* 0x000fc60000000100 */
[----:B------:R-:W0:Y:S01]  /*1990*/  FRND R15, R14 ;  /* 0x0000000e000f7307 */ /* 0x000e220000201000 */
[----:B------:R-:W-:Y:S01]  /*19a0*/  FADD R12, R17, -R12 ;  /* 0x8000000c110c7221 */ /* 0x000fe20000000000 */
[----:B------:R-:W-:Y:S01]  /*19b0*/  FFMA R13, R13, 2, -R14 ;  /* 0x400000000d0d7823 */ /* 0x000fe2000000080e */
[----:B------:R-:W-:Y:S01]  /*19c0*/  IMAD.MOV.U32 R17, RZ, RZ, 0x391fcb8e ;  /* 0x391fcb8eff117424 */ /* 0x000fe200078e00ff */
[----:B------:R-:W-:Y:S02]  /*19d0*/  FSETP.GT.AND P2, PT, |R14|, 152, PT ;  /* 0x431800000e00780b */ /* 0x000fe40003f44200 */
[----:B------:R-:W-:Y:S02]  /*19e0*/  FFMA R13, R12, 2, R13 ;  /* 0x400000000c0d7823 */ /* 0x000fe4000000000d */
[----:B------:R-:W2:Y:S01]  /*19f0*/  F2I.NTZ R16, R14 ;  /* 0x0000000e00107305 */ /* 0x000ea20000203100 */
[----:B0-----:R-:W-:Y:S01]  /*1a00*/  FADD R12, R14, -R15 ;  /* 0x8000000f0e0c7221 */ /* 0x001fe20000000000 */
[----:B------:R-:W-:-:S03]  /*1a10*/  FSETP.GT.AND P1, PT, R15, RZ, PT ;  /* 0x000000ff0f00720b */ /* 0x000fc60003f24000 */
[----:B------:R-:W-:-:S04]  /*1a20*/  FADD R12, R12, R13 ;  /* 0x0000000d0c0c7221 */ /* 0x000fc80000000000 */
[----:B------:R-:W-:-:S04]  /*1a30*/  FFMA R13, R12, R17, 0.0013391353422775864601 ;  /* 0x3aaf85ed0c0d7423 */ /* 0x000fc80000000011 */
[----:B------:R-:W-:-:S04]  /*1a40*/  FFMA R13, R12, R13, 0.0096188392490148544312 ;  /* 0x3c1d98560c0d7423 */ /* 0x000fc8000000000d */
[----:B------:R-:W-:-:S04]  /*1a50*/  FFMA R13, R12, R13, 0.055503588169813156128 ;  /* 0x3d6357bb0c0d7423 */ /* 0x000fc8000000000d */
[----:B------:R-:W-:Y:S01]  /*1a60*/  FFMA R15, R12, R13, 0.24022644758224487305 ;  /* 0x3e75fdec0c0f7423 */ /* 0x000fe2000000000d */
[----:B------:R-:W-:Y:S02]  /*1a70*/  SEL R13, RZ, 0x83000000, P1 ;  /* 0x83000000ff0d7807 */ /* 0x000fe40000800000 */
[----:B------:R-:W-:Y:S01]  /*1a80*/  FSETP.GEU.AND P1, PT, R14, RZ, PT ;  /* 0x000000ff0e00720b */ /* 0x000fe20003f2e000 */
[----:B------:R-:W-:Y:S01]  /*1a90*/  FFMA R17, R12, R15, 0.69314718246459960938 ;  /* 0x3f3172180c117423 */ /* 0x000fe2000000000f */
[----:B------:R-:W-:Y:S02]  /*1aa0*/  IADD3 R15, PT, PT, R13, 0x7f000000, RZ ;  /* 0x7f0000000d0f7810 */ /* 0x000fe40007ffe0ff */
[----:B--2---:R-:W-:Y:S01]  /*1ab0*/  LEA R13, R16, -R13, 0x17 ;  /* 0x8000000d100d7211 */ /* 0x004fe200078eb8ff */
[----:B------:R-:W-:Y:S01]  /*1ac0*/  FFMA R12, R12, R17, 1 ;  /* 0x3f8000000c0c7423 */ /* 0x000fe20000000011 */
[----:B------:R-:W-:-:S03]  /*1ad0*/  FSEL R16, RZ, +INF , !P1 ;  /* 0x7f800000ff107808 */ /* 0x000fc60004800000 */
[----:B------:R-:W-:-:S04]  /*1ae0*/  FMUL R12, R15, R12 ;  /* 0x0000000c0f0c7220 */ /* 0x000fc80000400000 */
[----:B------:R-:W-:Y:S01]  /*1af0*/  @!P2 FMUL R16, R13, R12 ;  /* 0x0000000c0d10a220 */ /* 0x000fe20000400000 */
[----:B------:R-:W-:-:S07]  /*1b00*/  @!P0 LOP3.LUT R16, R37, 0x7fffffff, RZ, 0xc0, !PT ;  /* 0x7fffffff25108812 */ /* 0x000fce00078ec0ff */
.L_x_16:
[----:B------:R-:W-:Y:S05]  /*1b10*/  BSYNC.RECONVERGENT B0 ;  /* 0x0000000000007941 */ /* 0x000fea0003800200 */
.L_x_15:
[----:B------:R-:W0:Y:S01]  /*1b20*/  F2F.F64.F32 R12, R16 ;  /* 0x00000010000c7310 */ /* 0x000e220000201800 */
[----:B------:R-:W-:Y:S01]  /*1b30*/  DMUL R20, R20, R2 ;  /* 0x0000000214147228 */ /* 0x000fe20000000000 */
[----:B------:R-:W-:Y:S01]  /*1b40*/  BSSY.RECONVERGENT B0, `(.L_x_17) ;  /* 0x0000019000007945 */ /* 0x000fe20003800200 */
[----:B-1----:R-:W-:Y:S01]  /*1b50*/  DADD R18, R18, -R10 ;  /* 0x0000000012127229 */ /* 0x002fe2000000080a */
[----:B------:R-:W-:-:S07]  /*1b60*/  FSETP.NEU.AND P1, PT, R6, 1, PT ;  /* 0x3f8000000600780b */ /* 0x000fce0003f2d000 */
[----:B------:R-:W-:Y:S01]  /*1b70*/  FSETP.GEU.AND P2, PT, |R21|, 6.5827683646048100446e-37, PT ;  /* 0x036000001500780b */ /* 0x000fe20003f4e200 */
[----:B------:R-:W-:Y:S02]  /*1b80*/  DMUL R2, R18, R2 ;  /* 0x0000000212027228 */ /* 0x000fe40000000000 */
[----:B0-----:R-:W-:Y:S01]  /*1b90*/  DMUL R22, R22, R12 ;  /* 0x0000000c16167228 */ /* 0x001fe20000000000 */
[----:B------:R-:W-:-:S05]  /*1ba0*/  MOV R12, 0x1 ;  /* 0x00000001000c7802 */ /* 0x000fca0000000f00 */
[----:B------:R-:W0:Y:S02]  /*1bb0*/  MUFU.RCP64H R13, R23 ;  /* 0x00000017000d7308 */ /* 0x000e240000001800 */
[----:B0-----:R-:W-:-:S08]  /*1bc0*/  DFMA R14, -R22, R12, 1 ;  /* 0x3ff00000160e742b */ /* 0x001fd0000000010c */
[----:B------:R-:W-:-:S08]  /*1bd0*/  DFMA R14, R14, R14, R14 ;  /* 0x0000000e0e0e722b */ /* 0x000fd0000000000e */
[----:B------:R-:W-:-:S08]  /*1be0*/  DFMA R14, R12, R14, R12 ;  /* 0x0000000e0c0e722b */ /* 0x000fd0000000000c */
[----:B------:R-:W-:-:S08]  /*1bf0*/  DFMA R12, -R22, R14, 1 ;  /* 0x3ff00000160c742b */ /* 0x000fd0000000010e */
[----:B------:R-:W-:-:S08]  /*1c00*/  DFMA R12, R14, R12, R14 ;  /* 0x0000000c0e0c722b */ /* 0x000fd0000000000e */
[----:B------:R-:W-:-:S08]  /*1c10*/  DMUL R14, R20, R12 ;  /* 0x0000000c140e7228 */ /* 0x000fd00000000000 */
[----:B------:R-:W-:-:S08]  /*1c20*/  DFMA R16, -R22, R14, R20 ;  /* 0x0000000e1610722b */ /* 0x000fd00000000114 */
[----:B------:R-:W-:-:S10]  /*1c30*/  DFMA R12, R12, R16, R14 ;  /* 0x000000100c0c722b */ /* 0x000fd4000000000e */
[----:B------:R-:W-:-:S05]  /*1c40*/  FFMA R10, RZ, R23, R13 ;  /* 0x00000017ff0a7223 */ /* 0x000fca000000000d */
[----:B------:R-:W-:-:S13]  /*1c50*/  FSETP.GT.AND P0, PT, |R10|, 1.469367938527859385e-39, PT ;  /* 0x001000000a00780b */ /* 0x000fda0003f04200 */
[----:B------:R-:W-:Y:S05]  /*1c60*/  @P0 BRA P2, `(.L_x_18) ;  /* 0x0000000000180947 */ /* 0x000fea0001000000 */
[----:B------:R-:W-:Y:S01]  /*1c70*/  MOV R16, R20 ;  /* 0x0000001400107202 */ /* 0x000fe20000000f00 */
[----:B------:R-:W-:Y:S01]  /*1c80*/  IMAD.MOV.U32 R13, RZ, RZ, R23 ;  /* 0x000000ffff0d7224 */ /* 0x000fe200078e0017 */
[----:B------:R-:W-:Y:S02]  /*1c90*/  MOV R17, R21 ;  /* 0x0000001500117202 */ /* 0x000fe40000000f00 */
[----:B------:R-:W-:Y:S02]  /*1ca0*/  MOV R12, R22 ;  /* 0x00000016000c7202 */ /* 0x000fe40000000f00 */
[----:B------:R-:W-:-:S07]  /*1cb0*/  MOV R10, 0x1cd0 ;  /* 0x00001cd0000a7802 */ /* 0x000fce0000000f00 */
[----:B------:R-:W-:Y:S05]  /*1cc0*/  CALL.REL.NOINC `($__internal_0_$__cuda_sm20_div_rn_f64_full) ;  /* 0x0000000400747944 */ /* 0x000fea0003c00000 */
.L_x_18:
[----:B------:R-:W-:Y:S05]  /*1cd0*/  BSYNC.RECONVERGENT B0 ;  /* 0x0000000000007941 */ /* 0x000fea0003800200 */
.L_x_17:
[----:B------:R-:W0:Y:S08]  /*1ce0*/  LDC.64 R14, c[0x0][0x3a0] ;  /* 0x0000e800ff0e7b82 */ /* 0x000e300000000a00 */
[----:B------:R-:W1:Y:S01]  /*1cf0*/  LDC.64 R10, c[0x0][0x3a8] ;  /* 0x0000ea00ff0a7b82 */ /* 0x000e620000000a00 */
[----:B0-----:R-:W-:-:S06]  /*1d00*/  IMAD.WIDE R14, R7, 0x8, R14 ;  /* 0x00000008070e7825 */ /* 0x001fcc00078e020e */
[----:B------:R-:W5:Y:S01]  /*1d10*/  LDG.E.64 R14, desc[UR8][R14.64] ;  /* 0x000000080e0e7981 */ /* 0x000f62000c1e1b00 */
[----:B-1----:R-:W-:-:S06]  /*1d20*/  IMAD.WIDE R10, R7, 0x8, R10 ;  /* 0x00000008070a7825 */ /* 0x002fcc00078e020a */
[----:B------:R-:W5:Y:S01]  /*1d30*/  LDG.E.64 R10, desc[UR8][R10.64] ;  /* 0x000000080a0a7981 */ /* 0x000f62000c1e1b00 */
[----:B------:R-:W0:Y:S01]  /*1d40*/  S2UR UR5, SR_CgaCtaId ;  /* 0x00000000000579c3 */ /* 0x000e220000008800 */
[----:B------:R-:W-:Y:S01]  /*1d50*/  BSSY.RECONVERGENT B0, `(.L_x_19) ;  /* 0x000000b000007945 */ /* 0x000fe20003800200 */
[----:B------:R-:W-:-:S03]  /*1d60*/  MOV R7, 0x3f800000 ;  /* 0x3f80000000077802 */ /* 0x000fc60000000f00 */
        /* <DEDUP_REMOVED lines=9> */
.L_x_20:
[----:B0-----:R-:W-:Y:S05]  /*1e00*/  BSYNC.RECONVERGENT B0 ;  /* 0x0000000000007941 */ /* 0x001fea0003800200 */
.L_x_19:
[----:B------:R-:W-:Y:S01]  /*1e10*/  FSETP.NEU.AND P0, PT, R5, 1, PT ;  /* 0x3f8000000500780b */ /* 0x000fe20003f0d000 */
[----:B------:R-:W0:Y:S01]  /*1e20*/  F2F.F64.F32 R6, R7 ;  /* 0x0000000700067310 */ /* 0x000e220000201800 */
[----:B------:R-:W-:Y:S01]  /*1e30*/  UMOV UR4, 0x400 ;  /* 0x0000040000047882 */ /* 0x000fe20000000000 */
[----:B------:R-:W-:Y:S01]  /*1e40*/  BSSY.RECONVERGENT B0, `(.L_x_21) ;  /* 0x000000e000007945 */ /* 0x000fe20003800200 */
[----:B------:R-:W-:Y:S01]  /*1e50*/  ULEA UR6, UR5, UR4, 0x18 ;  /* 0x0000000405067291 */ /* 0x000fe2000f8ec0ff */
[----:B------:R-:W-:Y:S01]  /*1e60*/  DMUL R24, R26, R24 ;  /* 0x000000181a187228 */ /* 0x000fe20000000000 */
[----:B------:R-:W-:-:S04]  /*1e70*/  MOV R20, 0x3f800000 ;  /* 0x3f80000000147802 */ /* 0x000fc80000000f00 */
[----:B------:R-:W-:-:S03]  /*1e80*/  LEA R4, R9, UR6, 0x2 ;  /* 0x0000000609047c11 */ /* 0x000fc6000f8e10ff */
        /* <DEDUP_REMOVED lines=9> */
.L_x_22:
[----:B------:R-:W-:Y:S05]  /*1f20*/  BSYNC.RECONVERGENT B0 ;  /* 0x0000000000007941 */ /* 0x000fea0003800200 */
.L_x_21:
[----:B------:R-:W1:Y:S01]  /*1f30*/  F2F.F64.F32 R18, R20 ;  /* 0x0000001400127310 */ /* 0x000e620000201800 */
[----:B-----5:R-:W-:Y:S01]  /*1f40*/  DMUL R16, R24, R10 ;  /* 0x0000000a18107228 */ /* 0x020fe20000000000 */
[----:B------:R-:W-:Y:S01]  /*1f50*/  UIADD3 UR4, UPT, UPT, UR4, 0x400, URZ ;  /* 0x0000040004047890 */ /* 0x000fe2000fffe0ff */
[----:B------:R-:W-:-:S03]  /*1f60*/  DMUL R24, R14, R24 ;  /* 0x000000180e187228 */ /* 0x000fc60000000000 */
[----:B------:R-:W-:-:S03]  /*1f70*/  ULEA UR4, UR5, UR4, 0x18 ;  /* 0x0000000405047291 */ /* 0x000fc6000f8ec0ff */
[----:B0-----:R-:W-:Y:S02]  /*1f80*/  DFMA R6, R14, R6, R16 ;  /* 0x000000060e06722b */ /* 0x001fe40000000010 */
[C---:B------:R-:W-:Y:S01]  /*1f90*/  DMUL R14, R2.reuse, R14 ;  /* 0x0000000e020e7228 */ /* 0x040fe20000000000 */
[----:B------:R-:W-:Y:S01]  /*1fa0*/  LEA R5, R9, UR4, 0x2 ;  /* 0x0000000409057c11 */ /* 0x000fe2000f8e10ff */
[----:B------:R-:W-:Y:S02]  /*1fb0*/  DMUL R2, R2, R10 ;  /* 0x0000000a02027228 */ /* 0x000fe40000000000 */
[----:B-1----:R-:W-:Y:S02]  /*1fc0*/  DFMA R18, R10, R18, R24 ;  /* 0x000000120a12722b */ /* 0x002fe40000000018 */
[----:B------:R-:W0:Y:S02]  /*1fd0*/  LDCU UR4, c[0x0][0x360] ;  /* 0x00006c00ff0477ac */ /* 0x000e240008000800 */
[----:B------:R-:W-:-:S04]  /*1fe0*/  DFMA R6, R6, R12, -R14 ;  /* 0x0000000c0606722b */ /* 0x000fc8000000080e */
[----:B------:R-:W-:-:S06]  /*1ff0*/  DFMA R2, R18, R12, -R2 ;  /* 0x0000000c1202722b */ /* 0x000fcc0000000802 */
[----:B------:R-:W1:Y:S01]  /*2000*/  F2F.F32.F64 R7, R6 ;  /* 0x0000000600077310 */ /* 0x000e620000301000 */
[----:B0-----:R-:W-:-:S07]  /*2010*/  UISETP.GE.U32.AND UP0, UPT, UR4, 0x20, UPT ;  /* 0x000000200400788c */ /* 0x001fce000bf06070 */
[----:B------:R-:W0:Y:S01]  /*2020*/  F2F.F32.F64 R2, R2 ;  /* 0x0000000200027310 */ /* 0x000e220000301000 */
[----:B-1----:R1:W-:Y:S04]  /*2030*/  STS [R4], R7 ;  /* 0x0000000704007388 */ /* 0x0023e80000000800 */
[----:B0-----:R1:W-:Y:S01]  /*2040*/  STS [R5], R2 ;  /* 0x0000000205007388 */ /* 0x0013e20000000800 */
[----:B------:R-:W-:Y:S06]  /*2050*/  BAR.SYNC.DEFER_BLOCKING 0x0 ;  /* 0x0000000000007b1d */ /* 0x000fec0000010000 */
[----:B------:R-:W-:Y:S05]  /*2060*/  BRA.U !UP0, `(.L_x_23) ;  /* 0x0000000108547547 */ /* 0x000fea000b800000 */
[----:B------:R-:W-:Y:S02]  /*2070*/  LOP3.LUT R0, R9, 0xf, RZ, 0xc0, !PT ;  /* 0x0000000f09007812 */ /* 0x000fe400078ec0ff */
[----:B------:R-:W-:-:S07]  /*2080*/  MOV R3, 0x8 ;  /* 0x0000000800037802 */ /* 0x000fce0000000f00 */
.L_x_26:
[----:B------:R-:W-:Y:S01]  /*2090*/  ISETP.GE.U32.AND P0, PT, R0, R3, PT ;  /* 0x000000030000720c */ /* 0x000fe20003f06070 */
[----:B------:R-:W-:-:S12]  /*20a0*/  BSSY.RECONVERGENT B0, `(.L_x_24) ;  /* 0x000000c000007945 */ /* 0x000fd80003800200 */
[----:B0-----:R-:W-:Y:S05]  /*20b0*/  @P0 BRA `(.L_x_25) ;  /* 0x0000000000280947 */ /* 0x001fea0003800000 */
[C---:B------:R-:W-:Y:S01]  /*20c0*/  LEA R6, R3.reuse, R4, 0x2 ;  /* 0x0000000403067211 */ /* 0x040fe200078e10ff */
[----:B-1----:R-:W-:Y:S01]  /*20d0*/  LDS R2, [R4] ;  /* 0x0000000004027984 */ /* 0x002fe20000000800 */
[----:B------:R-:W-:-:S03]  /*20e0*/  IMAD R10, R3, 0x4, R5 ;  /* 0x00000004030a7824 */ /* 0x000fc600078e0205 */
[----:B------:R-:W0:Y:S02]  /*20f0*/  LDS R7, [R6] ;  /* 0x0000000006077984 */ /* 0x000e240000000800 */
[----:B0-----:R-:W-:-:S05]  /*2100*/  FADD R7, R2, R7 ;  /* 0x0000000702077221 */ /* 0x001fca0000000000 */
[----:B------:R-:W-:Y:S04]  /*2110*/  STS [R4], R7 ;  /* 0x0000000704007388 */ /* 0x000fe80000000800 */
[----:B------:R-:W-:Y:S04]  /*2120*/  LDS R11, [R10] ;  /* 0x000000000a0b7984 */ /* 0x000fe80000000800 */
[----:B------:R-:W0:Y:S02]  /*2130*/  LDS R2, [R5] ;  /* 0x0000000005027984 */ /* 0x000e240000000800 */
[----:B0-----:R-:W-:-:S05]  /*2140*/  FADD R2, R2, R11 ;  /* 0x0000000b02027221 */ /* 0x001fca0000000000 */
[----:B------:R0:W-:Y:S02]  /*2150*/  STS [R5], R2 ;  /* 0x0000000205007388 */ /* 0x0001e40000000800 */
.L_x_25:
[----:B------:R-:W-:Y:S05]  /*2160*/  BSYNC.RECONVERGENT B0 ;  /* 0x0000000000007941 */ /* 0x000fea0003800200 */
.L_x_24:
[----:B------:R-:W-:Y:S01]  /*2170*/  BAR.SYNC.DEFER_BLOCKING 0x0 ;  /* 0x0000000000007b1d */ /* 0x000fe20000010000 */
[----:B------:R-:W-:Y:S01]  /*2180*/  UISETP.GT.U32.AND UP0, UPT, UR4, 0x3f, UPT ;  /* 0x0000003f0400788c */ /* 0x000fe2000bf04070 */
[----:B------:R-:W-:Y:S01]  /*2190*/  SHF.R.U32.HI R3, RZ, 0x1, R3 ;  /* 0x00000001ff037819 */ /* 0x000fe20000011603 */
[----:B------:R-:W-:-:S07]  /*21a0*/  USHF.R.U32.HI UR4, URZ, 0x1, UR4 ;  /* 0x00000001ff047899 */ /* 0x000fce0008011604 */
[----:B------:R-:W-:Y:S05]  /*21b0*/  BRA.U UP0, `(.L_x_26) ;  /* 0xfffffffd00b47547 */ /* 0x000fea000b83ffff */
.L_x_23:
[----:B------:R-:W-:-:S13]  /*21c0*/  LOP3.LUT P0, RZ, R9, 0xf, RZ, 0xc0, !PT ;  /* 0x0000000f09ff7812 */ /* 0x000fda000780c0ff */
[----:B------:R-:W-:Y:S05]  /*21d0*/  @P0 EXIT ;  /* 0x000000000000094d */ /* 0x000fea0003800000 */
[----:B01----:R-:W0:Y:S01]  /*21e0*/  LDS R2, [R4] ;  /* 0x0000000004027984 */ /* 0x003e220000000800 */
[----:B------:R-:W1:Y:S01]  /*21f0*/  LDC.64 R6, c[0x0][0x3b0] ;  /* 0x0000ec00ff067b82 */ /* 0x000e620000000a00 */
[----:B------:R-:W-:Y:S02]  /*2200*/  SHF.R.S32.HI R9, RZ, 0x4, R8 ;  /* 0x00000004ff097819 */ /* 0x000fe40000011408 */
[----:B------:R-:W2:Y:S05]  /*2210*/  LDS R10, [R5] ;  /* 0x00000000050a7984 */ /* 0x000eaa0000000800 */
[----:B------:R-:W3:Y:S01]  /*2220*/  LDC.64 R12, c[0x0][0x3b8] ;  /* 0x0000ee00ff0c7b82 */ /* 0x000ee20000000a00 */
[----:B-1----:R-:W-:-:S04]  /*2230*/  IMAD.WIDE R6, R9, 0x8, R6 ;  /* 0x0000000809067825 */ /* 0x002fc800078e0206 */
[----:B---3--:R-:W-:Y:S01]  /*2240*/  IMAD.WIDE R8, R9, 0x8, R12 ;  /* 0x0000000809087825 */ /* 0x008fe200078e020c */
[----:B0-----:R-:W0:Y:S08]  /*2250*/  F2F.F64.F32 R2, R2 ;  /* 0x0000000200027310 */ /* 0x001e300000201800 */
[----:B--2---:R-:W1:Y:S01]  /*2260*/  F2F.F64.F32 R10, R10 ;  /* 0x0000000a000a7310 */ /* 0x004e620000201800 */
[----:B0-----:R-:W-:Y:S04]  /*2270*/  STG.E.64 desc[UR8][R6.64], R2 ;  /* 0x0000000206007986 */ /* 0x001fe8000c101b08 */
[----:B-1----:R-:W-:Y:S01]  /*2280*/  STG.E.64 desc[UR8][R8.64], R10 ;  /* 0x0000000a08007986 */ /* 0x002fe2000c101b08 */
[----:B------:R-:W-:Y:S05]  /*2290*/  EXIT ;  /* 0x000000000000794d */ /* 0x000fea0003800000 */
        .weak           $__internal_0_$__cuda_sm20_div_rn_f64_full
        .type           $__internal_0_$__cuda_sm20_div_rn_f64_full,@function
        .size           $__internal_0_$__cuda_sm20_div_rn_f64_full,($__internal_1_$__cuda_sm20_sqrt_rn_f32_slowpath - $__internal_0_$__cuda_sm20_div_rn_f64_full)
$__internal_0_$__cuda_sm20_div_rn_f64_full:
[----:B------:R-:W-:Y:S01]  /*22a0*/  FSETP.GEU.AND P3, PT, |R17|, 1.469367938527859385e-39, PT ;  /* 0x001000001100780b */ /* 0x000fe20003f6e200 */
[----:B------:R-:W-:Y:S01]  /*22b0*/  BSSY.RECONVERGENT B1, `(.L_x_27) ;  /* 0x0000056000017945 */ /* 0x000fe20003800200 */
[C---:B------:R-:W-:Y:S02]  /*22c0*/  FSETP.GEU.AND P0, PT, |R13|.reuse, 1.469367938527859385e-39, PT ;  /* 0x001000000d00780b */ /* 0x040fe40003f0e200 */
[----:B------:R-:W-:Y:S02]  /*22d0*/  LOP3.LUT R14, R13, 0x800fffff, RZ, 0xc0, !PT ;  /* 0x800fffff0d0e7812 */ /* 0x000fe400078ec0ff */
[----:B------:R-:W-:Y:S02]  /*22e0*/  LOP3.LUT R11, R17, 0x7ff00000, RZ, 0xc0, !PT ;  /* 0x7ff00000110b7812 */ /* 0x000fe400078ec0ff */
[----:B------:R-:W-:Y:S02]  /*22f0*/  LOP3.LUT R15, R14, 0x3ff00000, RZ, 0xfc, !PT ;  /* 0x3ff000000e0f7812 */ /* 0x000fe400078efcff */
[----:B------:R-:W-:-:S02]  /*2300*/  MOV R14, R12 ;  /* 0x0000000c000e7202 */ /* 0x000fc40000000f00 */
[C---:B------:R-:W-:Y:S02]  /*2310*/  LOP3.LUT R38, R13.reuse, 0x7ff00000, RZ, 0xc0, !PT ;  /* 0x7ff000000d267812 */ /* 0x040fe400078ec0ff */
[----:B------:R-:W-:Y:S01]  /*2320*/  @!P3 LOP3.LUT R28, R13, 0x7ff00000, RZ, 0xc0, !PT ;  /* 0x7ff000000d1cb812 */ /* 0x000fe200078ec0ff */
[----:B------:R-:W-:Y:S01]  /*2330*/  @!P0 DMUL R14, R12, 8.98846567431157953865e+307 ;  /* 0x7fe000000c0e8828 */ /* 0x000fe20000000000 */
[----:B------:R-:W-:Y:S02]  /*2340*/  MOV R36, 0x1ca00000 ;  /* 0x1ca0000000247802 */ /* 0x000fe40000000f00 */
[C---:B------:R-:W-:Y:S02]  /*2350*/  @!P3 ISETP.GE.U32.AND P4, PT, R11.reuse, R28, PT ;  /* 0x0000001c0b00b20c */ /* 0x040fe40003f86070 */
[----:B------:R-:W-:Y:S01]  /*2360*/  ISETP.GE.U32.AND P2, PT, R11, R38, PT ;  /* 0x000000260b00720c */ /* 0x000fe20003f46070 */
[----:B------:R-:W0:Y:S01]  /*2370*/  MUFU.RCP64H R33, R15 ;  /* 0x0000000f00217308 */ /* 0x000e220000001800 */
[----:B------:R-:W-:-:S02]  /*2380*/  @!P3 SEL R31, R36, 0x63400000, !P4 ;  /* 0x63400000241fb807 */ /* 0x000fc40006000000 */
[----:B------:R-:W-:Y:S02]  /*2390*/  SEL R29, R36, 0x63400000, !P2 ;  /* 0x63400000241d7807 */ /* 0x000fe40005000000 */
[--C-:B------:R-:W-:Y:S02]  /*23a0*/  @!P3 LOP3.LUT R31, R31, 0x80000000, R17.reuse, 0xf8, !PT ;  /* 0x800000001f1fb812 */ /* 0x100fe400078ef811 */
[----:B------:R-:W-:Y:S02]  /*23b0*/  LOP3.LUT R29, R29, 0x800fffff, R17, 0xf8, !PT ;  /* 0x800fffff1d1d7812 */ /* 0x000fe400078ef811 */
[----:B------:R-:W-:Y:S02]  /*23c0*/  @!P3 LOP3.LUT R31, R31, 0x100000, RZ, 0xfc, !PT ;  /* 0x001000001f1fb812 */ /* 0x000fe400078efcff */
[----:B------:R-:W-:Y:S02]  /*23d0*/  MOV R28, R16 ;  /* 0x00000010001c7202 */ /* 0x000fe40000000f00 */
[----:B------:R-:W-:-:S02]  /*23e0*/  @!P3 MOV R30, RZ ;  /* 0x000000ff001eb202 */ /* 0x000fc40000000f00 */
[----:B------:R-:W-:Y:S02]  /*23f0*/  MOV R32, 0x1 ;  /* 0x0000000100207802 */ /* 0x000fe40000000f00 */
[----:B------:R-:W-:Y:S02]  /*2400*/  @!P0 LOP3.LUT R38, R15, 0x7ff00000, RZ, 0xc0, !PT ;  /* 0x7ff000000f268812 */ /* 0x000fe400078ec0ff */
[----:B------:R-:W-:Y:S02]  /*2410*/  @!P3 DFMA R28, R28, 2, -R30 ;  /* 0x400000001c1cb82b */ /* 0x000fe4000000081e */
[----:B0-----:R-:W-:-:S08]  /*2420*/  DFMA R30, R32, -R14, 1 ;  /* 0x3ff00000201e742b */ /* 0x001fd0000000080e */
[----:B------:R-:W-:-:S08]  /*2430*/  DFMA R30, R30, R30, R30 ;  /* 0x0000001e1e1e722b */ /* 0x000fd0000000001e */
[----:B------:R-:W-:-:S08]  /*2440*/  DFMA R30, R32, R30, R32 ;  /* 0x0000001e201e722b */ /* 0x000fd00000000020 */
[----:B------:R-:W-:-:S08]  /*2450*/  DFMA R32, R30, -R14, 1 ;  /* 0x3ff000001e20742b */ /* 0x000fd0000000080e */
[----:B------:R-:W-:-:S08]  /*2460*/  DFMA R30, R30, R32, R30 ;  /* 0x000000201e1e722b */ /* 0x000fd0000000001e */
[----:B------:R-:W-:-:S08]  /*2470*/  DMUL R32, R30, R28 ;  /* 0x0000001c1e207228 */ /* 0x000fd00000000000 */
[----:B------:R-:W-:-:S08]  /*2480*/  DFMA R34, R32, -R14, R28 ;  /* 0x8000000e2022722b */ /* 0x000fd0000000001c */
[----:B------:R-:W-:Y:S01]  /*2490*/  DFMA R34, R30, R34, R32 ;  /* 0x000000221e22722b */ /* 0x000fe20000000020 */
[----:B------:R-:W-:Y:S02]  /*24a0*/  MOV R33, R11 ;  /* 0x0000000b00217202 */ /* 0x000fe40000000f00 */
[----:B------:R-:W-:-:S05]  /*24b0*/  @!P3 LOP3.LUT R33, R29, 0x7ff00000, RZ, 0xc0, !PT ;  /* 0x7ff000001d21b812 */ /* 0x000fca00078ec0ff */
[----:B------:R-:W-:-:S05]  /*24c0*/  VIADD R30, R33, 0xffffffff ;  /* 0xffffffff211e7836 */ /* 0x000fca0000000000 */
[----:B------:R-:W-:Y:S02]  /*24d0*/  ISETP.GT.U32.AND P0, PT, R30, 0x7feffffe, PT ;  /* 0x7feffffe1e00780c */ /* 0x000fe40003f04070 */
[----:B------:R-:W-:-:S04]  /*24e0*/  IADD3 R30, PT, PT, R38, -0x1, RZ ;  /* 0xffffffff261e7810 */ /* 0x000fc80007ffe0ff */
[----:B------:R-:W-:-:S13]  /*24f0*/  ISETP.GT.U32.OR P0, PT, R30, 0x7feffffe, P0 ;  /* 0x7feffffe1e00780c */ /* 0x000fda0000704470 */
[----:B------:R-:W-:Y:S05]  /*2500*/  @P0 BRA `(.L_x_28) ;  /* 0x00000000006c0947 */ /* 0x000fea0003800000 */
[----:B------:R-:W-:-:S04]  /*2510*/  LOP3.LUT R16, R13, 0x7ff00000, RZ, 0xc0, !PT ;  /* 0x7ff000000d107812 */ /* 0x000fc800078ec0ff */
[CC--:B------:R-:W-:Y:S02]  /*2520*/  ISETP.GE.U32.AND P0, PT, R11.reuse, R16.reuse, PT ;  /* 0x000000100b00720c */ /* 0x0c0fe40003f06070 */
[----:B------:R-:W-:Y:S02]  /*2530*/  VIADDMNMX R11, R11, -R16, 0xb9600000, !PT ;  /* 0xb96000000b0b7446 */ /* 0x000fe40007800910 */
[----:B------:R-:W-:Y:S02]  /*2540*/  SEL R36, R36, 0x63400000, !P0 ;  /* 0x6340000024247807 */ /* 0x000fe40004000000 */
[----:B------:R-:W-:Y:S02]  /*2550*/  VIMNMX R11, PT, PT, R11, 0x46a00000, PT ;  /* 0x46a000000b0b7848 */ /* 0x000fe40003fe0100 */
[----:B------:R-:W-:Y:S02]  /*2560*/  MOV R16, RZ ;  /* 0x000000ff00107202 */ /* 0x000fe40000000f00 */
[----:B------:R-:W-:-:S04]  /*2570*/  IADD3 R11, PT, PT, -R36, R11, RZ ;  /* 0x0000000b240b7210 */ /* 0x000fc80007ffe1ff */
[----:B------:R-:W-:-:S06]  /*2580*/  IADD3 R17, PT, PT, R11, 0x7fe00000, RZ ;  /* 0x7fe000000b117810 */ /* 0x000fcc0007ffe0ff */
[----:B------:R-:W-:-:S10]  /*2590*/  DMUL R30, R34, R16 ;  /* 0x00000010221e7228 */ /* 0x000fd40000000000 */
[----:B------:R-:W-:-:S13]  /*25a0*/  FSETP.GTU.AND P0, PT, |R31|, 1.469367938527859385e-39, PT ;  /* 0x001000001f00780b */ /* 0x000fda0003f0c200 */
[----:B------:R-:W-:Y:S05]  /*25b0*/  @P0 BRA `(.L_x_29) ;  /* 0x0000000000940947 */ /* 0x000fea0003800000 */
[----:B------:R-:W-:Y:S01]  /*25c0*/  DFMA R14, R34, -R14, R28 ;  /* 0x8000000e220e722b */ /* 0x000fe2000000001c */
[----:B------:R-:W-:-:S09]  /*25d0*/  MOV R16, RZ ;  /* 0x000000ff00107202 */ /* 0x000fd20000000f00 */
[C---:B------:R-:W-:Y:S02]  /*25e0*/  FSETP.NEU.AND P0, PT, R15.reuse, RZ, PT ;  /* 0x000000ff0f00720b */ /* 0x040fe40003f0d000 */
[----:B------:R-:W-:-:S04]  /*25f0*/  LOP3.LUT R29, R15, 0x80000000, R13, 0x48, !PT ;  /* 0x800000000f1d7812 */ /* 0x000fc800078e480d */
[----:B------:R-:W-:-:S07]  /*2600*/  LOP3.LUT R17, R29, R17, RZ, 0xfc, !PT ;  /* 0x000000111d117212 */ /* 0x000fce00078efcff */
[----:B------:R-:W-:Y:S05]  /*2610*/  @!P0 BRA `(.L_x_29) ;  /* 0x00000000007c8947 */ /* 0x000fea0003800000 */
[C---:B------:R-:W-:Y:S01]  /*2620*/  IADD3 R13, PT, PT, -R11.reuse, RZ, RZ ;  /* 0x000000ff0b0d7210 */ /* 0x040fe20007ffe1ff */
[----:B------:R-:W-:Y:S01]  /*2630*/  DMUL.RP R16, R34, R16 ;  /* 0x0000001022107228 */ /* 0x000fe20000008000 */
[----:B------:R-:W-:Y:S02]  /*2640*/  MOV R12, RZ ;  /* 0x000000ff000c7202 */ /* 0x000fe40000000f00 */
[----:B------:R-:W-:-:S04]  /*2650*/  IADD3 R11, PT, PT, -R11, -0x43300000, RZ ;  /* 0xbcd000000b0b7810 */ /* 0x000fc80007ffe1ff */
[----:B------:R-:W-:-:S03]  /*2660*/  DFMA R12, R30, -R12, R34 ;  /* 0x8000000c1e0c722b */ /* 0x000fc60000000022 */
[----:B------:R-:W-:-:S07]  /*2670*/  LOP3.LUT R29, R17, R29, RZ, 0x3c, !PT ;  /* 0x0000001d111d7212 */ /* 0x000fce00078e3cff */
[----:B------:R-:W-:-:S04]  /*2680*/  FSETP.NEU.AND P0, PT, |R13|, R11, PT ;  /* 0x0000000b0d00720b */ /* 0x000fc80003f0d200 */
[----:B------:R-:W-:Y:S02]  /*2690*/  FSEL R30, R16, R30, !P0 ;  /* 0x0000001e101e7208 */ /* 0x000fe40004000000 */
[----:B------:R-:W-:Y:S01]  /*26a0*/  FSEL R31, R29, R31, !P0 ;  /* 0x0000001f1d1f7208 */ /* 0x000fe20004000000 */
[----:B------:R-:W-:Y:S06]  /*26b0*/  BRA `(.L_x_29) ;  /* 0x0000000000547947 */ /* 0x000fec0003800000 */
.L_x_28:
[----:B------:R-:W-:-:S14]  /*26c0*/  DSETP.NAN.AND P0, PT, R16, R16, PT ;  /* 0x000000101000722a */ /* 0x000fdc0003f08000 */
[----:B------:R-:W-:Y:S05]  /*26d0*/  @P0 BRA `(.L_x_30) ;  /* 0x0000000000440947 */ /* 0x000fea0003800000 */
[----:B------:R-:W-:-:S14]  /*26e0*/  DSETP.NAN.AND P0, PT, R12, R12, PT ;  /* 0x0000000c0c00722a */ /* 0x000fdc0003f08000 */
[----:B------:R-:W-:Y:S05]  /*26f0*/  @P0 BRA `(.L_x_31) ;  /* 0x0000000000300947 */ /* 0x000fea0003800000 */
[----:B------:R-:W-:Y:S01]  /*2700*/  ISETP.NE.AND P0, PT, R33, R38, PT ;  /* 0x000000262100720c */ /* 0x000fe20003f05270 */
[----:B------:R-:W-:Y:S01]  /*2710*/  IMAD.MOV.U32 R30, RZ, RZ, 0x0 ;  /* 0x00000000ff1e7424 */ /* 0x000fe200078e00ff */
[----:B------:R-:W-:-:S11]  /*2720*/  MOV R31, 0xfff80000 ;  /* 0xfff80000001f7802 */ /* 0x000fd60000000f00 */
[----:B------:R-:W-:Y:S05]  /*2730*/  @!P0 BRA `(.L_x_29) ;  /* 0x0000000000348947 */ /* 0x000fea0003800000 */
[----:B------:R-:W-:Y:S02]  /*2740*/  ISETP.NE.AND P0, PT, R33, 0x7ff00000, PT ;  /* 0x7ff000002100780c */ /* 0x000fe40003f05270 */
[----:B------:R-:W-:Y:S02]  /*2750*/  LOP3.LUT R31, R17, 0x80000000, R13, 0x48, !PT ;  /* 0x80000000111f7812 */ /* 0x000fe400078e480d */
[----:B------:R-:W-:-:S13]  /*2760*/  ISETP.EQ.OR P0, PT, R38, RZ, !P0 ;  /* 0x000000ff2600720c */ /* 0x000fda0004702670 */
[----:B------:R-:W-:Y:S02]  /*2770*/  @P0 LOP3.LUT R11, R31, 0x7ff00000, RZ, 0xfc, !PT ;  /* 0x7ff000001f0b0812 */ /* 0x000fe400078efcff */
[----:B------:R-:W-:Y:S02]  /*2780*/  @!P0 MOV R30, RZ ;  /* 0x000000ff001e8202 */ /* 0x000fe40000000f00 */
[----:B------:R-:W-:Y:S02]  /*2790*/  @P0 MOV R30, RZ ;  /* 0x000000ff001e0202 */ /* 0x000fe40000000f00 */
[----:B------:R-:W-:Y:S01]  /*27a0*/  @P0 MOV R31, R11 ;  /* 0x0000000b001f0202 */ /* 0x000fe20000000f00 */
[----:B------:R-:W-:Y:S06]  /*27b0*/  BRA `(.L_x_29) ;  /* 0x0000000000147947 */ /* 0x000fec0003800000 */
.L_x_31:
[----:B------:R-:W-:Y:S02]  /*27c0*/  LOP3.LUT R31, R13, 0x80000, RZ, 0xfc, !PT ;  /* 0x000800000d1f7812 */ /* 0x000fe400078efcff */
[----:B------:R-:W-:Y:S01]  /*27d0*/  MOV R30, R12 ;  /* 0x0000000c001e7202 */ /* 0x000fe20000000f00 */
[----:B------:R-:W-:Y:S06]  /*27e0*/  BRA `(.L_x_29) ;  /* 0x0000000000087947 */ /* 0x000fec0003800000 */
.L_x_30:
[----:B------:R-:W-:Y:S02]  /*27f0*/  LOP3.LUT R31, R17, 0x80000, RZ, 0xfc, !PT ;  /* 0x00080000111f7812 */ /* 0x000fe400078efcff */
[----:B------:R-:W-:-:S07]  /*2800*/  MOV R30, R16 ;  /* 0x00000010001e7202 */ /* 0x000fce0000000f00 */
.L_x_29:
[----:B------:R-:W-:Y:S05]  /*2810*/  BSYNC.RECONVERGENT B1 ;  /* 0x0000000000017941 */ /* 0x000fea0003800200 */
.L_x_27:
[----:B------:R-:W-:Y:S01]  /*2820*/  HFMA2 R11, -RZ, RZ, 0, 0 ;  /* 0x00000000ff0b7431 */ /* 0x000fe200000001ff */
[----:B------:R-:W-:Y:S01]  /*2830*/  MOV R12, R30 ;  /* 0x0000001e000c7202 */ /* 0x000fe20000000f00 */
[----:B------:R-:W-:Y:S02]  /*2840*/  IMAD.MOV.U32 R13, RZ, RZ, R31 ;  /* 0x000000ffff0d7224 */ /* 0x000fe400078e001f */
[----:B------:R-:W-:Y:S05]  /*2850*/  RET.REL.NODEC R10 `(_Z10SlipKernelPdS_S_S_S_S_S_S_ddd) ;  /* 0xffffffd40ae87950 */ /* 0x000fea0003c3ffff */
        .weak           $__internal_1_$__cuda_sm20_sqrt_rn_f32_slowpath
        .type           $__internal_1_$__cuda_sm20_sqrt_rn_f32_slowpath,@function
        .size           $__internal_1_$__cuda_sm20_sqrt_rn_f32_slowpath,(.L_x_35 - $__internal_1_$__cuda_sm20_sqrt_rn_f32_slowpath)
$__internal_1_$__cuda_sm20_sqrt_rn_f32_slowpath:
[----:B------:R-:W-:-:S13]  /*2860*/  LOP3.LUT P0, RZ, R2, 0x7fffffff, RZ, 0xc0, !PT ;  /* 0x7fffffff02ff7812 */ /* 0x000fda000780c0ff */
[----:B------:R-:W-:Y:S01]  /*2870*/  @!P0 MOV R3, R2 ;  /* 0x0000000200038202 */ /* 0x000fe20000000f00 */
[----:B------:R-:W-:Y:S06]  /*2880*/  @!P0 BRA `(.L_x_32) ;  /* 0x0000000000408947 */ /* 0x000fec0003800000 */
[----:B------:R-:W-:-:S13]  /*2890*/  FSETP.GEU.FTZ.AND P0, PT, R2, RZ, PT ;  /* 0x000000ff0200720b */ /* 0x000fda0003f1e000 */
[----:B------:R-:W-:Y:S01]  /*28a0*/  @!P0 MOV R3, 0x7fffffff ;  /* 0x7fffffff00038802 */ /* 0x000fe20000000f00 */
[----:B------:R-:W-:Y:S06]  /*28b0*/  @!P0 BRA `(.L_x_32) ;  /* 0x0000000000348947 */ /* 0x000fec0003800000 */
[----:B------:R-:W-:-:S13]  /*28c0*/  FSETP.GTU.FTZ.AND P0, PT, |R2|, +INF , PT ;  /* 0x7f8000000200780b */ /* 0x000fda0003f1c200 */
[----:B------:R-:W-:Y:S01]  /*28d0*/  @P0 FADD.FTZ R3, R2, 1 ;  /* 0x3f80000002030421 */ /* 0x000fe20000010000 */
[----:B------:R-:W-:Y:S06]  /*28e0*/  @P0 BRA `(.L_x_32) ;  /* 0x0000000000280947 */ /* 0x000fec0003800000 */
[----:B------:R-:W-:-:S13]  /*28f0*/  FSETP.NEU.FTZ.AND P0, PT, |R2|, +INF , PT ;  /* 0x7f8000000200780b */ /* 0x000fda0003f1d200 */
[----:B------:R-:W-:-:S04]  /*2900*/  @P0 FFMA R10, R2, 1.84467440737095516160e+19, RZ ;  /* 0x5f800000020a0823 */ /* 0x000fc800000000ff */
[----:B------:R-:W0:Y:S02]  /*2910*/  @P0 MUFU.RSQ R3, R10 ;  /* 0x0000000a00030308 */ /* 0x000e240000001400 */
[----:B0-----:R-:W-:Y:S01]  /*2920*/  @P0 FMUL.FTZ R11, R10, R3 ;  /* 0x000000030a0b0220 */ /* 0x001fe20000410000 */
[----:B------:R-:W-:Y:S01]  /*2930*/  @P0 FMUL.FTZ R13, R3, 0.5 ;  /* 0x3f000000030d0820 */ /* 0x000fe20000410000 */
[----:B------:R-:W-:Y:S02]  /*2940*/  @!P0 MOV R3, R2 ;  /* 0x0000000200038202 */ /* 0x000fe40000000f00 */
[----:B------:R-:W-:-:S04]  /*2950*/  @P0 FADD.FTZ R12, -R11, -RZ ;  /* 0x800000ff0b0c0221 */ /* 0x000fc80000010100 */
[----:B------:R-:W-:-:S04]  /*2960*/  @P0 FFMA R12, R11, R12, R10 ;  /* 0x0000000c0b0c0223 */ /* 0x000fc8000000000a */
[----:B------:R-:W-:-:S04]  /*2970*/  @P0 FFMA R12, R12, R13, R11 ;  /* 0x0000000d0c0c0223 */ /* 0x000fc8000000000b */
[----:B------:R-:W-:-:S07]  /*2980*/  @P0 FMUL.FTZ R3, R12, 2.3283064365386962891e-10 ;  /* 0x2f8000000c030820 */ /* 0x000fce0000410000 */
.L_x_32:
[----:B------:R-:W-:Y:S01]  /*2990*/  MOV R22, R3 ;  /* 0x0000000300167202 */ /* 0x000fe20000000f00 */
[----:B------:R-:W-:Y:S01]  /*29a0*/  HFMA2 R3, -RZ, RZ, 0, 0 ;  /* 0x00000000ff037431 */ /* 0x000fe200000001ff */
[----:B------:R-:W-:-:S04]  /*29b0*/  MOV R2, R14 ;  /* 0x0000000e00027202 */ /* 0x000fc80000000f00 */
[----:B------:R-:W-:Y:S05]  /*29c0*/  RET.REL.NODEC R2 `(_Z10SlipKernelPdS_S_S_S_S_S_S_ddd) ;  /* 0xffffffd4028c7950 */ /* 0x000fea0003c3ffff */
.L_x_33:
[----:B------:R-:W-:-:S00]  /*29d0*/  BRA `(.L_x_33) ;  /* 0xfffffffc00fc7947 */ /* 0x000fc0000383ffff */
[----:B------:R-:W-:-:S00]  /*29e0*/  NOP ;  /* 0x0000000000007918 */ /* 0x000fc00000000000 */
        /* <DEDUP_REMOVED lines=9> */
.L_x_35:


//--------------------- .nv.shared._Z10SlipKernelPdS_S_S_S_S_S_S_ddd --------------------------
	.section	.nv.shared._Z10SlipKernelPdS_S_S_S_S_S_S_ddd,"aw",@nobits
	.sectionflags	@""
	.align	4
.nv.shared._Z10SlipKernelPdS_S_S_S_S_S_S_ddd:
	.zero		3072


//--------------------- .nv.shared.reserved.0     --------------------------
	.section	.nv.shared.reserved.0,"aw",@nobits
	.weak		__nv_reservedSMEM_offset_0_alias
	.size		__nv_reservedSMEM_offset_0_alias, 0, 64
	.other		__nv_reservedSMEM_offset_0_alias,@"STO_CUDA_RESERVED_SHARED STV_DEFAULT"
__nv_reservedSMEM_offset_0_alias:
	.zero		0
	.zero		64


//--------------------- .nv.constant0._Z10SlipKernelPdS_S_S_S_S_S_S_ddd --------------------------
	.section	.nv.constant0._Z10SlipKernelPdS_S_S_S_S_S_S_ddd,"a",@progbits
	.sectionflags	@""
	.align	4
.nv.constant0._Z10SlipKernelPdS_S_S_S_S_S_S_ddd:
	.zero		984


//--------------------- SYMBOLS --------------------------

	.type		.nv.reservedSmem.offset0,@object
	.size		.nv.reservedSmem.offset0,0x4
	.type		.nv.reservedSmem.cap,@object
	.size		.nv.reservedSmem.cap,0x4
